	.target	sm_90a

	.elftype	@"ET_EXEC"


//--------------------- .note.nv.tkinfo           --------------------------
	.section	.note.nv.tkinfo,"",@"SHT_NOTE"
	.sectionflags	@"SHF_NOTE_NV_TKINFO"
	.tkinfo
        /*0018*/ 	.word	0x00000002
        /*0030*/ 	.string	""
        /*0030*/ 	.string	"ptxas"
        /*0030*/ 	.string	"Cuda compilation tools, release 13.0, V13.0.88"
        /*0030*/ 	.string	"Build cuda_13.0.r13.0/compiler.36424714_0"
        /*0030*/ 	.string	"-arch sm_90a -m 64 "



//--------------------- .note.nv.cuinfo           --------------------------
	.section	.note.nv.cuinfo,"",@"SHT_NOTE"
	.sectionflags	@"SHF_NOTE_NV_CUINFO"
        /*0018*/ 	.short	0x0002
        /*001a*/ 	.short	0x005a
        /*001c*/ 	.short	0x0082
	.zero		2


//--------------------- .nv.info                  --------------------------
	.section	.nv.info,"",@"SHT_CUDA_INFO"
	.align	4


	//----- nvinfo : EIATTR_REGCOUNT
	.align		4
        /*0000*/ 	.byte	0x04, 0x2f
        /*0002*/ 	.short	(.L_15 - .L_14)
	.align		4
.L_14:
        /*0004*/ 	.word	index@(_ZN7cutlass13device_kernelINS_4gemm6kernel13GemmUniversalIN4cute5tupleIJiiiiEEENS1_10collective13CollectiveMmaINS1_34MainloopSm90TmaGmmaWarpSpecializedILi5ENS5_IJNS4_1CILi1EEENSA_ILi4EEESB_EEENS1_35KernelTmaWarpSpecializedCooperativeEEENS5_IJNSA_ILi128EEESG_NSA_ILi64EEEEEENS_6half_tENS5_IJlSB_lEEESJ_NS5_IJSB_llEEENS4_8TiledMMAINS4_8MMA_AtomIJNS4_4SM904GMMA26MMA_64x128x16_F32F16F16_SSILNSP_5MajorE0ELSR_1ELNSP_7ScaleInE1ELSS_1EEEEEENS4_6LayoutINS5_IJNSA_ILi2EEESB_SB_EEENS5_IJSB_NSA_ILi0EEESY_EEEEENS5_IJNS4_10UnderscoreES11_S11_EEEEENS4_23SM90_TMA_LOAD_MULTICASTENS4_14ComposedLayoutINS4_7SwizzleILi3ELi4ELi3EEENS4_18smem_ptr_flag_bitsILi16EEENSV_INS5_IJNSA_ILi8EEESH_EEENS5_IJSH_SB_EEEEEEEvNS4_8identityENS4_13SM90_TMA_LOADENS15_IS17_S19_NSV_INS5_IJSH_S1A_EEENS5_IJSB_SH_EEEEEEEvS1F_EENS_8epilogue10collective6detail29Sm90TmaWarpSpecializedAdapterINS1N_15DefaultEpilogueISJ_SK_SK_NS1M_6thread17LinearCombinationISJ_Li1EffLNS1R_9ScaleType4KindE0ELNS_15FloatRoundStyleE2ESJ_EENS1_15EpilogueDefaultEEEEEvvEEEEvNT_6ParamsE)
        /*0008*/ 	.word	0x000000a8


	//----- nvinfo : EIATTR_FRAME_SIZE
	.align		4
.L_15:
        /*000c*/ 	.byte	0x04, 0x11
        /*000e*/ 	.short	(.L_17 - .L_16)
	.align		4
.L_16:
        /*0010*/ 	.word	index@(_ZN7cutlass13device_kernelINS_4gemm6kernel13GemmUniversalIN4cute5tupleIJiiiiEEENS1_10collective13CollectiveMmaINS1_34MainloopSm90TmaGmmaWarpSpecializedILi5ENS5_IJNS4_1CILi1EEENSA_ILi4EEESB_EEENS1_35KernelTmaWarpSpecializedCooperativeEEENS5_IJNSA_ILi128EEESG_NSA_ILi64EEEEEENS_6half_tENS5_IJlSB_lEEESJ_NS5_IJSB_llEEENS4_8TiledMMAINS4_8MMA_AtomIJNS4_4SM904GMMA26MMA_64x128x16_F32F16F16_SSILNSP_5MajorE0ELSR_1ELNSP_7ScaleInE1ELSS_1EEEEEENS4_6LayoutINS5_IJNSA_ILi2EEESB_SB_EEENS5_IJSB_NSA_ILi0EEESY_EEEEENS5_IJNS4_10UnderscoreES11_S11_EEEEENS4_23SM90_TMA_LOAD_MULTICASTENS4_14ComposedLayoutINS4_7SwizzleILi3ELi4ELi3EEENS4_18smem_ptr_flag_bitsILi16EEENSV_INS5_IJNSA_ILi8EEESH_EEENS5_IJSH_SB_EEEEEEEvNS4_8identityENS4_13SM90_TMA_LOADENS15_IS17_S19_NSV_INS5_IJSH_S1A_EEENS5_IJSB_SH_EEEEEEEvS1F_EENS_8epilogue10collective6detail29Sm90TmaWarpSpecializedAdapterINS1N_15DefaultEpilogueISJ_SK_SK_NS1M_6thread17LinearCombinationISJ_Li1EffLNS1R_9ScaleType4KindE0ELNS_15FloatRoundStyleE2ESJ_EENS1_15EpilogueDefaultEEEEEvvEEEEvNT_6ParamsE)
        /*0014*/ 	.word	0x00000000


	//----- nvinfo : EIATTR_MIN_STACK_SIZE
	.align		4
.L_17:
        /*0018*/ 	.byte	0x04, 0x12
        /*001a*/ 	.short	(.L_19 - .L_18)
	.align		4
.L_18:
        /*001c*/ 	.word	index@(_ZN7cutlass13device_kernelINS_4gemm6kernel13GemmUniversalIN4cute5tupleIJiiiiEEENS1_10collective13CollectiveMmaINS1_34MainloopSm90TmaGmmaWarpSpecializedILi5ENS5_IJNS4_1CILi1EEENSA_ILi4EEESB_EEENS1_35KernelTmaWarpSpecializedCooperativeEEENS5_IJNSA_ILi128EEESG_NSA_ILi64EEEEEENS_6half_tENS5_IJlSB_lEEESJ_NS5_IJSB_llEEENS4_8TiledMMAINS4_8MMA_AtomIJNS4_4SM904GMMA26MMA_64x128x16_F32F16F16_SSILNSP_5MajorE0ELSR_1ELNSP_7ScaleInE1ELSS_1EEEEEENS4_6LayoutINS5_IJNSA_ILi2EEESB_SB_EEENS5_IJSB_NSA_ILi0EEESY_EEEEENS5_IJNS4_10UnderscoreES11_S11_EEEEENS4_23SM90_TMA_LOAD_MULTICASTENS4_14ComposedLayoutINS4_7SwizzleILi3ELi4ELi3EEENS4_18smem_ptr_flag_bitsILi16EEENSV_INS5_IJNSA_ILi8EEESH_EEENS5_IJSH_SB_EEEEEEEvNS4_8identityENS4_13SM90_TMA_LOADENS15_IS17_S19_NSV_INS5_IJSH_S1A_EEENS5_IJSB_SH_EEEEEEEvS1F_EENS_8epilogue10collective6detail29Sm90TmaWarpSpecializedAdapterINS1N_15DefaultEpilogueISJ_SK_SK_NS1M_6thread17LinearCombinationISJ_Li1EffLNS1R_9ScaleType4KindE0ELNS_15FloatRoundStyleE2ESJ_EENS1_15EpilogueDefaultEEEEEvvEEEEvNT_6ParamsE)
        /*0020*/ 	.word	0x00000000
.L_19:


//--------------------- .nv.compat                --------------------------
	.section	.nv.compat,"",@"SHT_CUDA_COMPAT_INFO"
	.align	4
        /*0000*/ 	.byte	0x02, 0x09, 0x01, 0x00, 0x02, 0x02, 0x04, 0x00, 0x02, 0x05, 0x05, 0x00, 0x03, 0x07, 0x01, 0x01
        /*0010*/ 	.byte	0x02, 0x03, 0x01, 0x00, 0x02, 0x06, 0x01, 0x00, 0x04, 0x0b, 0x08, 0x00, 0x00, 0x00, 0x00, 0x00
        /*0020*/ 	.byte	0x00, 0x00, 0x00, 0x00


//--------------------- .nv.info._ZN7cutlass13device_kernelINS_4gemm6kernel13GemmUniversalIN4cute5tupleIJiiiiEEENS1_10collective13CollectiveMmaINS1_34MainloopSm90TmaGmmaWarpSpecializedILi5ENS5_IJNS4_1CILi1EEENSA_ILi4EEESB_EEENS1_35KernelTmaWarpSpecializedCooperativeEEENS5_IJNSA_ILi128EEESG_NSA_ILi64EEEEEENS_6half_tENS5_IJlSB_lEEESJ_NS5_IJSB_llEEENS4_8TiledMMAINS4_8MMA_AtomIJNS4_4SM904GMMA26MMA_64x128x16_F32F16F16_SSILNSP_5MajorE0ELSR_1ELNSP_7ScaleInE1ELSS_1EEEEEENS4_6LayoutINS5_IJNSA_ILi2EEESB_SB_EEENS5_IJSB_NSA_ILi0EEESY_EEEEENS5_IJNS4_10UnderscoreES11_S11_EEEEENS4_23SM90_TMA_LOAD_MULTICASTENS4_14ComposedLayoutINS4_7SwizzleILi3ELi4ELi3EEENS4_18smem_ptr_flag_bitsILi16EEENSV_INS5_IJNSA_ILi8EEESH_EEENS5_IJSH_SB_EEEEEEEvNS4_8identityENS4_13SM90_TMA_LOADENS15_IS17_S19_NSV_INS5_IJSH_S1A_EEENS5_IJSB_SH_EEEEEEEvS1F_EENS_8epilogue10collective6detail29Sm90TmaWarpSpecializedAdapterINS1N_15DefaultEpilogueISJ_SK_SK_NS1M_6thread17LinearCombinationISJ_Li1EffLNS1R_9ScaleType4KindE0ELNS_15FloatRoundStyleE2ESJ_EENS1_15EpilogueDefaultEEEEEvvEEEEvNT_6ParamsE --------------------------
	.section	.nv.info._ZN7cutlass13device_kernelINS_4gemm6kernel13GemmUniversalIN4cute5tupleIJiiiiEEENS1_10collective13CollectiveMmaINS1_34MainloopSm90TmaGmmaWarpSpecializedILi5ENS5_IJNS4_1CILi1EEENSA_ILi4EEESB_EEENS1_35KernelTmaWarpSpecializedCooperativeEEENS5_IJNSA_ILi128EEESG_NSA_ILi64EEEEEENS_6half_tENS5_IJlSB_lEEESJ_NS5_IJSB_llEEENS4_8TiledMMAINS4_8MMA_AtomIJNS4_4SM904GMMA26MMA_64x128x16_F32F16F16_SSILNSP_5MajorE0ELSR_1ELNSP_7ScaleInE1ELSS_1EEEEEENS4_6LayoutINS5_IJNSA_ILi2EEESB_SB_EEENS5_IJSB_NSA_ILi0EEESY_EEEEENS5_IJNS4_10UnderscoreES11_S11_EEEEENS4_23SM90_TMA_LOAD_MULTICASTENS4_14ComposedLayoutINS4_7SwizzleILi3ELi4ELi3EEENS4_18smem_ptr_flag_bitsILi16EEENSV_INS5_IJNSA_ILi8EEESH_EEENS5_IJSH_SB_EEEEEEEvNS4_8identityENS4_13SM90_TMA_LOADENS15_IS17_S19_NSV_INS5_IJSH_S1A_EEENS5_IJSB_SH_EEEEEEEvS1F_EENS_8epilogue10collective6detail29Sm90TmaWarpSpecializedAdapterINS1N_15DefaultEpilogueISJ_SK_SK_NS1M_6thread17LinearCombinationISJ_Li1EffLNS1R_9ScaleType4KindE0ELNS_15FloatRoundStyleE2ESJ_EENS1_15EpilogueDefaultEEEEEvvEEEEvNT_6ParamsE,"",@"SHT_CUDA_INFO"
	.sectionflags	@""
	.align	4


	//----- nvinfo : EIATTR_CUDA_API_VERSION
	.align		4
        /*0000*/ 	.byte	0x04, 0x37
        /*0002*/ 	.short	(.L_21 - .L_20)
.L_20:
        /*0004*/ 	.word	0x00000082


	//----- nvinfo : EIATTR_KPARAM_INFO
	.align		4
.L_21:
        /*0008*/ 	.byte	0x04, 0x17
        /*000a*/ 	.short	(.L_23 - .L_22)
.L_22:
        /*000c*/ 	.word	0x00000000
        /*0010*/ 	.short	0x0000
        /*0012*/ 	.short	0x0070
        /*0014*/ 	.byte	0x00, 0xf0, 0x01, 0x10


	//----- nvinfo : EIATTR_SPARSE_MMA_MASK
	.align		4
.L_23:
        /*0018*/ 	.byte	0x03, 0x50
        /*001a*/ 	.short	0x0000


	//----- nvinfo : EIATTR_MAXREG_COUNT
	.align		4
        /*001c*/ 	.byte	0x03, 0x1b
        /*001e*/ 	.short	0x00a8


	//----- nvinfo : EIATTR_NUM_BARRIERS
	.align		4
        /*0020*/ 	.byte	0x02, 0x4c
        /*0022*/ 	.byte	0x01
	.zero		1


	//----- nvinfo : EIATTR_EXTERNS
	.align		4
        /*0024*/ 	.byte	0x04, 0x0f
        /*0026*/ 	.short	(.L_25 - .L_24)


	//   ....[0]....
	.align		4
.L_24:
        /*0028*/ 	.word	index@(__assertfail)


	//----- nvinfo : EIATTR_MERCURY_ISA_VERSION
	.align		4
.L_25:
        /*002c*/ 	.byte	0x03, 0x5f
        /*002e*/ 	.short	0x0101


	//----- nvinfo : EIATTR_INT_WARP_WIDE_INSTR_OFFSETS
	.align		4
        /*0030*/ 	.byte	0x04, 0x31
        /*0032*/ 	.short	(.L_27 - .L_26)


	//   ....[0]....
.L_26:
        /*0034*/ 	.word	0x00000450


	//   ....[1]....
        /*0038*/ 	.word	0x00000470


	//   ....[2]....
        /*003c*/ 	.word	0x00000640


	//   ....[3]....
        /*0040*/ 	.word	0x00001eb0


	//----- nvinfo : EIATTR_COOP_GROUP_MASK_REGIDS
	.align		4
.L_27:
        /*0044*/ 	.byte	0x04, 0x29
        /*0046*/ 	.short	(.L_29 - .L_28)


	//   ....[0]....
.L_28:
        /*0048*/ 	.word	0xffffffff


	//   ....[1]....
        /*004c*/ 	.word	0xffffffff


	//   ....[2]....
        /*0050*/ 	.word	0xffffffff


	//   ....[3]....
        /*0054*/ 	.word	0xffffffff


	//   ....[4]....
        /*0058*/ 	.word	0xffffffff


	//   ....[5]....
        /*005c*/ 	.word	0xffffffff


	//----- nvinfo : EIATTR_COOP_GROUP_INSTR_OFFSETS
	.align		4
.L_29:
        /*0060*/ 	.byte	0x04, 0x28
        /*0062*/ 	.short	(.L_31 - .L_30)


	//   ....[0]....
.L_30:
        /*0064*/ 	.word	0x00000060


	//   ....[1]....
        /*0068*/ 	.word	0x00000070


	//   ....[2]....
        /*006c*/ 	.word	0x00000130


	//   ....[3]....
        /*0070*/ 	.word	0x000002f0


	//   ....[4]....
        /*0074*/ 	.word	0x000007b0


	//   ....[5]....
        /*0078*/ 	.word	0x00001430


	//----- nvinfo : EIATTR_REG_RECONFIG
	.align		4
.L_31:
        /*007c*/ 	.byte	0x01, 0x54
	.zero		2


	//----- nvinfo : EIATTR_SYSCALL_OFFSETS
	.align		4
        /*0080*/ 	.byte	0x04, 0x46
        /*0082*/ 	.short	(.L_33 - .L_32)


	//   ....[0]....
.L_32:
        /*0084*/ 	.word	0x00001620


	//----- nvinfo : EIATTR_MBARRIER_INSTR_OFFSETS
	.align		4
.L_33:
        /*0088*/ 	.byte	0x04, 0x39
        /*008a*/ 	.short	(.L_35 - .L_34)


	//   ....[0]....
.L_34:
        /*008c*/ 	.word	0x00000230
        /*0090*/ 	.word	0x000000ff
        /*0094*/ 	.word	0x00000000
        /*0098*/ 	.short	0x0100
        /*009a*/ 	.byte	0x08
	.zero		1


	//   ....[1]....
        /*009c*/ 	.word	0x00000240
        /*00a0*/ 	.word	0x000000ff
        /*00a4*/ 	.word	0x00000028
        /*00a8*/ 	.short	0x0100
        /*00aa*/ 	.byte	0x08
	.zero		1


	//   ....[2]....
        /*00ac*/ 	.word	0x00000250
        /*00b0*/ 	.word	0x000000ff
        /*00b4*/ 	.word	0x00000008
        /*00b8*/ 	.short	0x0100
        /*00ba*/ 	.byte	0x08
	.zero		1


	//   ....[3]....
        /*00bc*/ 	.word	0x00000260
        /*00c0*/ 	.word	0x000000ff
        /*00c4*/ 	.word	0x00000030
        /*00c8*/ 	.short	0x0100
        /*00ca*/ 	.byte	0x08
	.zero		1


	//   ....[4]....
        /*00cc*/ 	.word	0x00000270
        /*00d0*/ 	.word	0x000000ff
        /*00d4*/ 	.word	0x00000010
        /*00d8*/ 	.short	0x0100
        /*00da*/ 	.byte	0x08
	.zero		1


	//   ....[5]....
        /*00dc*/ 	.word	0x00000280
        /*00e0*/ 	.word	0x000000ff
        /*00e4*/ 	.word	0x00000038
        /*00e8*/ 	.short	0x0100
        /*00ea*/ 	.byte	0x08
	.zero		1


	//   ....[6]....
        /*00ec*/ 	.word	0x00000290
        /*00f0*/ 	.word	0x000000ff
        /*00f4*/ 	.word	0x00000018
        /*00f8*/ 	.short	0x0100
        /*00fa*/ 	.byte	0x08
	.zero		1


	//   ....[7]....
        /*00fc*/ 	.word	0x000002a0
        /*0100*/ 	.word	0x000000ff
        /*0104*/ 	.word	0x00000040
        /*0108*/ 	.short	0x0100
        /*010a*/ 	.byte	0x08
	.zero		1


	//   ....[8]....
        /*010c*/ 	.word	0x000002b0
        /*0110*/ 	.word	0x000000ff
        /*0114*/ 	.word	0x00000020
        /*0118*/ 	.short	0x0100
        /*011a*/ 	.byte	0x08
	.zero		1


	//   ....[9]....
        /*011c*/ 	.word	0x000002c0
        /*0120*/ 	.word	0x000000ff
        /*0124*/ 	.word	0x00000048
        /*0128*/ 	.short	0x0100
        /*012a*/ 	.byte	0x08
	.zero		1


	//   ....[10]....
        /*012c*/ 	.word	0x000006e0
        /*0130*/ 	.word	0x000000ff
        /*0134*/ 	.word	0x00000060
        /*0138*/ 	.short	0x0100
        /*013a*/ 	.byte	0x06
	.zero		1


	//   ....[11]....
        /*013c*/ 	.word	0x00000760
        /*0140*/ 	.word	0x000000ff
        /*0144*/ 	.word	0x00000068
        /*0148*/ 	.short	0x0100
        /*014a*/ 	.byte	0x06
	.zero		1


	//   ....[12]....
        /*014c*/ 	.word	0x000016e0
        /*0150*/ 	.word	0x00000003
        /*0154*/ 	.word	0x00000000
        /*0158*/ 	.short	0x010a
        /*015a*/ 	.byte	0x3f
	.zero		1


	//   ....[13]....
        /*015c*/ 	.word	0x00001740
        /*0160*/ 	.word	0x00000003
        /*0164*/ 	.word	0x00000000
        /*0168*/ 	.short	0x010a
        /*016a*/ 	.byte	0x3f
	.zero		1


	//   ....[14]....
        /*016c*/ 	.word	0x00001ac0
        /*0170*/ 	.word	0x00000005
        /*0174*/ 	.word	0x00000000
        /*0178*/ 	.short	0x010a
        /*017a*/ 	.byte	0x3f
	.zero		1


	//   ....[15]....
        /*017c*/ 	.word	0x00001b00
        /*0180*/ 	.word	0x00000005
        /*0184*/ 	.word	0x00000000
        /*0188*/ 	.short	0x010a
        /*018a*/ 	.byte	0x3f
	.zero		1


	//   ....[16]....
        /*018c*/ 	.word	0x00001d60
        /*0190*/ 	.word	0x00000004
        /*0194*/ 	.word	0x00000000
        /*0198*/ 	.short	0x0101
        /*019a*/ 	.byte	0x3f
	.zero		1


	//   ....[17]....
        /*019c*/ 	.word	0x00001f50
        /*01a0*/ 	.word	0x00000000
        /*01a4*/ 	.word	0x00000000
        /*01a8*/ 	.short	0x0101
        /*01aa*/ 	.byte	0x3f
	.zero		1


	//   ....[18]....
        /*01ac*/ 	.word	0x00007030
        /*01b0*/ 	.word	0x00000017
        /*01b4*/ 	.word	0x00000028
        /*01b8*/ 	.short	0x010a
        /*01ba*/ 	.byte	0x3f
	.zero		1


	//   ....[19]....
        /*01bc*/ 	.word	0x00007420
        /*01c0*/ 	.word	0x00000006
        /*01c4*/ 	.word	0x00000068
        /*01c8*/ 	.short	0x0101
        /*01ca*/ 	.byte	0x3f
	.zero		1


	//   ....[20]....
        /*01cc*/ 	.word	0x00007b60
        /*01d0*/ 	.word	0x00000007
        /*01d4*/ 	.word	0x00000000
        /*01d8*/ 	.short	0x010a
        /*01da*/ 	.byte	0x3f
	.zero		1


	//   ....[21]....
        /*01dc*/ 	.word	0x00007be0
        /*01e0*/ 	.word	0x00000006
        /*01e4*/ 	.word	0x00000000
        /*01e8*/ 	.short	0x010a
        /*01ea*/ 	.byte	0x3f
	.zero		1


	//   ....[22]....
        /*01ec*/ 	.word	0x00007c70
        /*01f0*/ 	.word	0x00000007
        /*01f4*/ 	.word	0x00000000
        /*01f8*/ 	.short	0x010a
        /*01fa*/ 	.byte	0x3f
	.zero		1


	//   ....[23]....
        /*01fc*/ 	.word	0x00007d00
        /*0200*/ 	.word	0x00000006
        /*0204*/ 	.word	0x00000000
        /*0208*/ 	.short	0x010a
        /*020a*/ 	.byte	0x3f
	.zero		1


	//   ....[24]....
        /*020c*/ 	.word	0x00007d90
        /*0210*/ 	.word	0x00000005
        /*0214*/ 	.word	0x00000000
        /*0218*/ 	.short	0x010a
        /*021a*/ 	.byte	0x3f
	.zero		1


	//   ....[25]....
        /*021c*/ 	.word	0x00007df0
        /*0220*/ 	.word	0x00000003
        /*0224*/ 	.word	0x00000000
        /*0228*/ 	.short	0x010a
        /*022a*/ 	.byte	0x3f
	.zero		1


	//   ....[26]....
        /*022c*/ 	.word	0x00007e40
        /*0230*/ 	.word	0x00000005
        /*0234*/ 	.word	0x00000000
        /*0238*/ 	.short	0x010a
        /*023a*/ 	.byte	0x3f
	.zero		1


	//   ....[27]....
        /*023c*/ 	.word	0x00007f10
        /*0240*/ 	.word	0x00000017
        /*0244*/ 	.word	0x00000028
        /*0248*/ 	.short	0x010a
        /*024a*/ 	.byte	0x3f
	.zero		1


	//   ....[28]....
        /*024c*/ 	.word	0x00007fe0
        /*0250*/ 	.word	0x00000007
        /*0254*/ 	.word	0x00000000
        /*0258*/ 	.short	0x010a
        /*025a*/ 	.byte	0x3f
	.zero		1


	//   ....[29]....
        /*025c*/ 	.word	0x00008030
        /*0260*/ 	.word	0x00000006
        /*0264*/ 	.word	0x00000000
        /*0268*/ 	.short	0x010a
        /*026a*/ 	.byte	0x3f
	.zero		1


	//   ....[30]....
        /*026c*/ 	.word	0x00008080
        /*0270*/ 	.word	0x00000007
        /*0274*/ 	.word	0x00000000
        /*0278*/ 	.short	0x010a
        /*027a*/ 	.byte	0x3f
	.zero		1


	//   ....[31]....
        /*027c*/ 	.word	0x000080d0
        /*0280*/ 	.word	0x00000006
        /*0284*/ 	.word	0x00000000
        /*0288*/ 	.short	0x010a
        /*028a*/ 	.byte	0x3f
	.zero		1


	//----- nvinfo : EIATTR_NUM_MBARRIERS
	.align		4
.L_35:
        /*028c*/ 	.byte	0x03, 0x38
        /*028e*/ 	.short	0x000c


	//----- nvinfo : EIATTR_EXIT_INSTR_OFFSETS
	.align		4
        /*0290*/ 	.byte	0x04, 0x1c
        /*0292*/ 	.short	(.L_37 - .L_36)


	//   ....[0]....
.L_36:
        /*0294*/ 	.word	0x00000980


	//   ....[1]....
        /*0298*/ 	.word	0x00001190


	//   ....[2]....
        /*029c*/ 	.word	0x000067a0


	//   ....[3]....
        /*02a0*/ 	.word	0x00006d00


	//   ....[4]....
        /*02a4*/ 	.word	0x00007de0


	//----- nvinfo : EIATTR_MAX_THREADS
	.align		4
.L_37:
        /*02a8*/ 	.byte	0x04, 0x05
        /*02aa*/ 	.short	(.L_39 - .L_38)
.L_38:
        /*02ac*/ 	.word	0x00000180
        /*02b0*/ 	.word	0x00000001
        /*02b4*/ 	.word	0x00000001


	//----- nvinfo : EIATTR_CRS_STACK_SIZE
	.align		4
.L_39:
        /*02b8*/ 	.byte	0x04, 0x1e
        /*02ba*/ 	.short	(.L_41 - .L_40)
.L_40:
        /*02bc*/ 	.word	0x00000000


	//----- nvinfo : EIATTR_CBANK_PARAM_SIZE
	.align		4
.L_41:
        /*02c0*/ 	.byte	0x03, 0x19
        /*02c2*/ 	.short	0x0470


	//----- nvinfo : EIATTR_PARAM_CBANK
	.align		4
        /*02c4*/ 	.byte	0x04, 0x0a
        /*02c6*/ 	.short	(.L_43 - .L_42)
	.align		4
.L_42:
        /*02c8*/ 	.word	index@(.nv.constant0._ZN7cutlass13device_kernelINS_4gemm6kernel13GemmUniversalIN4cute5tupleIJiiiiEEENS1_10collective13CollectiveMmaINS1_34MainloopSm90TmaGmmaWarpSpecializedILi5ENS5_IJNS4_1CILi1EEENSA_ILi4EEESB_EEENS1_35KernelTmaWarpSpecializedCooperativeEEENS5_IJNSA_ILi128EEESG_NSA_ILi64EEEEEENS_6half_tENS5_IJlSB_lEEESJ_NS5_IJSB_llEEENS4_8TiledMMAINS4_8MMA_AtomIJNS4_4SM904GMMA26MMA_64x128x16_F32F16F16_SSILNSP_5MajorE0ELSR_1ELNSP_7ScaleInE1ELSS_1EEEEEENS4_6LayoutINS5_IJNSA_ILi2EEESB_SB_EEENS5_IJSB_NSA_ILi0EEESY_EEEEENS5_IJNS4_10UnderscoreES11_S11_EEEEENS4_23SM90_TMA_LOAD_MULTICASTENS4_14ComposedLayoutINS4_7SwizzleILi3ELi4ELi3EEENS4_18smem_ptr_flag_bitsILi16EEENSV_INS5_IJNSA_ILi8EEESH_EEENS5_IJSH_SB_EEEEEEEvNS4_8identityENS4_13SM90_TMA_LOADENS15_IS17_S19_NSV_INS5_IJSH_S1A_EEENS5_IJSB_SH_EEEEEEEvS1F_EENS_8epilogue10collective6detail29Sm90TmaWarpSpecializedAdapterINS1N_15DefaultEpilogueISJ_SK_SK_NS1M_6thread17LinearCombinationISJ_Li1EffLNS1R_9ScaleType4KindE0ELNS_15FloatRoundStyleE2ESJ_EENS1_15EpilogueDefaultEEEEEvvEEEEvNT_6ParamsE)
        /*02cc*/ 	.short	0x0210
        /*02ce*/ 	.short	0x0470


	//----- nvinfo : EIATTR_SW_WAR
	.align		4
.L_43:
        /*02d0*/ 	.byte	0x04, 0x36
        /*02d2*/ 	.short	(.L_45 - .L_44)
.L_44:
        /*02d4*/ 	.word	0x00000008
.L_45:


//--------------------- .nv.callgraph             --------------------------
	.section	.nv.callgraph,"",@"SHT_CUDA_CALLGRAPH"
	.align	4
	.sectionentsize	8
	.align		4
        /*0000*/ 	.word	0x00000000
	.align		4
        /*0004*/ 	.word	0xffffffff
	.align		4
        /*0008*/ 	.word	index@(_ZN7cutlass13device_kernelINS_4gemm6kernel13GemmUniversalIN4cute5tupleIJiiiiEEENS1_10collective13CollectiveMmaINS1_34MainloopSm90TmaGmmaWarpSpecializedILi5ENS5_IJNS4_1CILi1EEENSA_ILi4EEESB_EEENS1_35KernelTmaWarpSpecializedCooperativeEEENS5_IJNSA_ILi128EEESG_NSA_ILi64EEEEEENS_6half_tENS5_IJlSB_lEEESJ_NS5_IJSB_llEEENS4_8TiledMMAINS4_8MMA_AtomIJNS4_4SM904GMMA26MMA_64x128x16_F32F16F16_SSILNSP_5MajorE0ELSR_1ELNSP_7ScaleInE1ELSS_1EEEEEENS4_6LayoutINS5_IJNSA_ILi2EEESB_SB_EEENS5_IJSB_NSA_ILi0EEESY_EEEEENS5_IJNS4_10UnderscoreES11_S11_EEEEENS4_23SM90_TMA_LOAD_MULTICASTENS4_14ComposedLayoutINS4_7SwizzleILi3ELi4ELi3EEENS4_18smem_ptr_flag_bitsILi16EEENSV_INS5_IJNSA_ILi8EEESH_EEENS5_IJSH_SB_EEEEEEEvNS4_8identityENS4_13SM90_TMA_LOADENS15_IS17_S19_NSV_INS5_IJSH_S1A_EEENS5_IJSB_SH_EEEEEEEvS1F_EENS_8epilogue10collective6detail29Sm90TmaWarpSpecializedAdapterINS1N_15DefaultEpilogueISJ_SK_SK_NS1M_6thread17LinearCombinationISJ_Li1EffLNS1R_9ScaleType4KindE0ELNS_15FloatRoundStyleE2ESJ_EENS1_15EpilogueDefaultEEEEEvvEEEEvNT_6ParamsE)
	.align		4
        /*000c*/ 	.word	index@(__assertfail)
	.align		4
        /*0010*/ 	.word	0x00000000
	.align		4
        /*0014*/ 	.word	0xfffffffe
	.align		4
        /*0018*/ 	.word	0x00000000
	.align		4
        /*001c*/ 	.word	0xfffffffd
	.align		4
        /*0020*/ 	.word	0x00000000
	.align		4
        /*0024*/ 	.word	0xfffffffc


//--------------------- .nv.constant4             --------------------------
	.section	.nv.constant4,"a",@progbits
	.align	8
	.align		8
.nv.constant4:
        /*0000*/ 	.dword	__assertfail
	.align		8
        /*0008*/ 	.dword	__unnamed_1
	.align		8
        /*0010*/ 	.dword	_ZN40_INTERNAL_316e2459_4_k_cu_573899af_248364cuda3std3__45__cpo5beginE
	.align		8
        /*0018*/ 	.dword	_ZN40_INTERNAL_316e2459_4_k_cu_573899af_248364cuda3std3__45__cpo3endE
	.align		8
        /*0020*/ 	.dword	_ZN40_INTERNAL_316e2459_4_k_cu_573899af_248364cuda3std3__45__cpo6cbeginE
	.align		8
        /*0028*/ 	.dword	_ZN40_INTERNAL_316e2459_4_k_cu_573899af_248364cuda3std3__45__cpo4cendE
	.align		8
        /*0030*/ 	.dword	_ZN40_INTERNAL_316e2459_4_k_cu_573899af_248364cuda3std3__442_GLOBAL__N__316e2459_4_k_cu_573899af_248366ignoreE
	.align		8
        /*0038*/ 	.dword	_ZN40_INTERNAL_316e2459_4_k_cu_573899af_248364cuda3std3__419piecewise_constructE
	.align		8
        /*0040*/ 	.dword	_ZN40_INTERNAL_316e2459_4_k_cu_573899af_248364cuda3std3__48in_placeE
	.align		8
        /*0048*/ 	.dword	_ZN40_INTERNAL_316e2459_4_k_cu_573899af_248364cuda3std6ranges3__45__cpo4swapE
	.align		8
        /*0050*/ 	.dword	_ZN40_INTERNAL_316e2459_4_k_cu_573899af_248364cuda3std6ranges3__45__cpo9iter_moveE
	.align		8
        /*0058*/ 	.dword	_ZN40_INTERNAL_316e2459_4_k_cu_573899af_248364cute7productE
	.align		8
        /*0060*/ 	.dword	_ZN40_INTERNAL_316e2459_4_k_cu_573899af_248364cute1_E
	.align		8
        /*0068*/ 	.dword	$str$22
	.align		8
        /*0070*/ 	.dword	$str$23


//--------------------- .text._ZN7cutlass13device_kernelINS_4gemm6kernel13GemmUniversalIN4cute5tupleIJiiiiEEENS1_10collective13CollectiveMmaINS1_34MainloopSm90TmaGmmaWarpSpecializedILi5ENS5_IJNS4_1CILi1EEENSA_ILi4EEESB_EEENS1_35KernelTmaWarpSpecializedCooperativeEEENS5_IJNSA_ILi128EEESG_NSA_ILi64EEEEEENS_6half_tENS5_IJlSB_lEEESJ_NS5_IJSB_llEEENS4_8TiledMMAINS4_8MMA_AtomIJNS4_4SM904GMMA26MMA_64x128x16_F32F16F16_SSILNSP_5MajorE0ELSR_1ELNSP_7ScaleInE1ELSS_1EEEEEENS4_6LayoutINS5_IJNSA_ILi2EEESB_SB_EEENS5_IJSB_NSA_ILi0EEESY_EEEEENS5_IJNS4_10UnderscoreES11_S11_EEEEENS4_23SM90_TMA_LOAD_MULTICASTENS4_14ComposedLayoutINS4_7SwizzleILi3ELi4ELi3EEENS4_18smem_ptr_flag_bitsILi16EEENSV_INS5_IJNSA_ILi8EEESH_EEENS5_IJSH_SB_EEEEEEEvNS4_8identityENS4_13SM90_TMA_LOADENS15_IS17_S19_NSV_INS5_IJSH_S1A_EEENS5_IJSB_SH_EEEEEEEvS1F_EENS_8epilogue10collective6detail29Sm90TmaWarpSpecializedAdapterINS1N_15DefaultEpilogueISJ_SK_SK_NS1M_6thread17LinearCombinationISJ_Li1EffLNS1R_9ScaleType4KindE0ELNS_15FloatRoundStyleE2ESJ_EENS1_15EpilogueDefaultEEEEEvvEEEEvNT_6ParamsE --------------------------
	.section	.text._ZN7cutlass13device_kernelINS_4gemm6kernel13GemmUniversalIN4cute5tupleIJiiiiEEENS1_10collective13CollectiveMmaINS1_34MainloopSm90TmaGmmaWarpSpecializedILi5ENS5_IJNS4_1CILi1EEENSA_ILi4EEESB_EEENS1_35KernelTmaWarpSpecializedCooperativeEEENS5_IJNSA_ILi128EEESG_NSA_ILi64EEEEEENS_6half_tENS5_IJlSB_lEEESJ_NS5_IJSB_llEEENS4_8TiledMMAINS4_8MMA_AtomIJNS4_4SM904GMMA26MMA_64x128x16_F32F16F16_SSILNSP_5MajorE0ELSR_1ELNSP_7ScaleInE1ELSS_1EEEEEENS4_6LayoutINS5_IJNSA_ILi2EEESB_SB_EEENS5_IJSB_NSA_ILi0EEESY_EEEEENS5_IJNS4_10UnderscoreES11_S11_EEEEENS4_23SM90_TMA_LOAD_MULTICASTENS4_14ComposedLayoutINS4_7SwizzleILi3ELi4ELi3EEENS4_18smem_ptr_flag_bitsILi16EEENSV_INS5_IJNSA_ILi8EEESH_EEENS5_IJSH_SB_EEEEEEEvNS4_8identityENS4_13SM90_TMA_LOADENS15_IS17_S19_NSV_INS5_IJSH_S1A_EEENS5_IJSB_SH_EEEEEEEvS1F_EENS_8epilogue10collective6detail29Sm90TmaWarpSpecializedAdapterINS1N_15DefaultEpilogueISJ_SK_SK_NS1M_6thread17LinearCombinationISJ_Li1EffLNS1R_9ScaleType4KindE0ELNS_15FloatRoundStyleE2ESJ_EENS1_15EpilogueDefaultEEEEEvvEEEEvNT_6ParamsE,"ax",@progbits
	.align	128
.text._ZN7cutlass13device_kernelINS_4gemm6kernel13GemmUniversalIN4cute5tupleIJiiiiEEENS1_10collective13CollectiveMmaINS1_34MainloopSm90TmaGmmaWarpSpecializedILi5ENS5_IJNS4_1CILi1EEENSA_ILi4EEESB_EEENS1_35KernelTmaWarpSpecializedCooperativeEEENS5_IJNSA_ILi128EEESG_NSA_ILi64EEEEEENS_6half_tENS5_IJlSB_lEEESJ_NS5_IJSB_llEEENS4_8TiledMMAINS4_8MMA_AtomIJNS4_4SM904GMMA26MMA_64x128x16_F32F16F16_SSILNSP_5MajorE0ELSR_1ELNSP_7ScaleInE1ELSS_1EEEEEENS4_6LayoutINS5_IJNSA_ILi2EEESB_SB_EEENS5_IJSB_NSA_ILi0EEESY_EEEEENS5_IJNS4_10UnderscoreES11_S11_EEEEENS4_23SM90_TMA_LOAD_MULTICASTENS4_14ComposedLayoutINS4_7SwizzleILi3ELi4ELi3EEENS4_18smem_ptr_flag_bitsILi16EEENSV_INS5_IJNSA_ILi8EEESH_EEENS5_IJSH_SB_EEEEEEEvNS4_8identityENS4_13SM90_TMA_LOADENS15_IS17_S19_NSV_INS5_IJSH_S1A_EEENS5_IJSB_SH_EEEEEEEvS1F_EENS_8epilogue10collective6detail29Sm90TmaWarpSpecializedAdapterINS1N_15DefaultEpilogueISJ_SK_SK_NS1M_6thread17LinearCombinationISJ_Li1EffLNS1R_9ScaleType4KindE0ELNS_15FloatRoundStyleE2ESJ_EENS1_15EpilogueDefaultEEEEEvvEEEEvNT_6ParamsE:
        .type           _ZN7cutlass13device_kernelINS_4gemm6kernel13GemmUniversalIN4cute5tupleIJiiiiEEENS1_10collective13CollectiveMmaINS1_34MainloopSm90TmaGmmaWarpSpecializedILi5ENS5_IJNS4_1CILi1EEENSA_ILi4EEESB_EEENS1_35KernelTmaWarpSpecializedCooperativeEEENS5_IJNSA_ILi128EEESG_NSA_ILi64EEEEEENS_6half_tENS5_IJlSB_lEEESJ_NS5_IJSB_llEEENS4_8TiledMMAINS4_8MMA_AtomIJNS4_4SM904GMMA26MMA_64x128x16_F32F16F16_SSILNSP_5MajorE0ELSR_1ELNSP_7ScaleInE1ELSS_1EEEEEENS4_6LayoutINS5_IJNSA_ILi2EEESB_SB_EEENS5_IJSB_NSA_ILi0EEESY_EEEEENS5_IJNS4_10UnderscoreES11_S11_EEEEENS4_23SM90_TMA_LOAD_MULTICASTENS4_14ComposedLayoutINS4_7SwizzleILi3ELi4ELi3EEENS4_18smem_ptr_flag_bitsILi16EEENSV_INS5_IJNSA_ILi8EEESH_EEENS5_IJSH_SB_EEEEEEEvNS4_8identityENS4_13SM90_TMA_LOADENS15_IS17_S19_NSV_INS5_IJSH_S1A_EEENS5_IJSB_SH_EEEEEEEvS1F_EENS_8epilogue10collective6detail29Sm90TmaWarpSpecializedAdapterINS1N_15DefaultEpilogueISJ_SK_SK_NS1M_6thread17LinearCombinationISJ_Li1EffLNS1R_9ScaleType4KindE0ELNS_15FloatRoundStyleE2ESJ_EENS1_15EpilogueDefaultEEEEEvvEEEEvNT_6ParamsE,@function
        .size           _ZN7cutlass13device_kernelINS_4gemm6kernel13GemmUniversalIN4cute5tupleIJiiiiEEENS1_10collective13CollectiveMmaINS1_34MainloopSm90TmaGmmaWarpSpecializedILi5ENS5_IJNS4_1CILi1EEENSA_ILi4EEESB_EEENS1_35KernelTmaWarpSpecializedCooperativeEEENS5_IJNSA_ILi128EEESG_NSA_ILi64EEEEEENS_6half_tENS5_IJlSB_lEEESJ_NS5_IJSB_llEEENS4_8TiledMMAINS4_8MMA_AtomIJNS4_4SM904GMMA26MMA_64x128x16_F32F16F16_SSILNSP_5MajorE0ELSR_1ELNSP_7ScaleInE1ELSS_1EEEEEENS4_6LayoutINS5_IJNSA_ILi2EEESB_SB_EEENS5_IJSB_NSA_ILi0EEESY_EEEEENS5_IJNS4_10UnderscoreES11_S11_EEEEENS4_23SM90_TMA_LOAD_MULTICASTENS4_14ComposedLayoutINS4_7SwizzleILi3ELi4ELi3EEENS4_18smem_ptr_flag_bitsILi16EEENSV_INS5_IJNSA_ILi8EEESH_EEENS5_IJSH_SB_EEEEEEEvNS4_8identityENS4_13SM90_TMA_LOADENS15_IS17_S19_NSV_INS5_IJSH_S1A_EEENS5_IJSB_SH_EEEEEEEvS1F_EENS_8epilogue10collective6detail29Sm90TmaWarpSpecializedAdapterINS1N_15DefaultEpilogueISJ_SK_SK_NS1M_6thread17LinearCombinationISJ_Li1EffLNS1R_9ScaleType4KindE0ELNS_15FloatRoundStyleE2ESJ_EENS1_15EpilogueDefaultEEEEEvvEEEEvNT_6ParamsE,(.L_x_199 - _ZN7cutlass13device_kernelINS_4gemm6kernel13GemmUniversalIN4cute5tupleIJiiiiEEENS1_10collective13CollectiveMmaINS1_34MainloopSm90TmaGmmaWarpSpecializedILi5ENS5_IJNS4_1CILi1EEENSA_ILi4EEESB_EEENS1_35KernelTmaWarpSpecializedCooperativeEEENS5_IJNSA_ILi128EEESG_NSA_ILi64EEEEEENS_6half_tENS5_IJlSB_lEEESJ_NS5_IJSB_llEEENS4_8TiledMMAINS4_8MMA_AtomIJNS4_4SM904GMMA26MMA_64x128x16_F32F16F16_SSILNSP_5MajorE0ELSR_1ELNSP_7ScaleInE1ELSS_1EEEEEENS4_6LayoutINS5_IJNSA_ILi2EEESB_SB_EEENS5_IJSB_NSA_ILi0EEESY_EEEEENS5_IJNS4_10UnderscoreES11_S11_EEEEENS4_23SM90_TMA_LOAD_MULTICASTENS4_14ComposedLayoutINS4_7SwizzleILi3ELi4ELi3EEENS4_18smem_ptr_flag_bitsILi16EEENSV_INS5_IJNSA_ILi8EEESH_EEENS5_IJSH_SB_EEEEEEEvNS4_8identityENS4_13SM90_TMA_LOADENS15_IS17_S19_NSV_INS5_IJSH_S1A_EEENS5_IJSB_SH_EEEEEEEvS1F_EENS_8epilogue10collective6detail29Sm90TmaWarpSpecializedAdapterINS1N_15DefaultEpilogueISJ_SK_SK_NS1M_6thread17LinearCombinationISJ_Li1EffLNS1R_9ScaleType4KindE0ELNS_15FloatRoundStyleE2ESJ_EENS1_15EpilogueDefaultEEEEEvvEEEEvNT_6ParamsE)
        .other          _ZN7cutlass13device_kernelINS_4gemm6kernel13GemmUniversalIN4cute5tupleIJiiiiEEENS1_10collective13CollectiveMmaINS1_34MainloopSm90TmaGmmaWarpSpecializedILi5ENS5_IJNS4_1CILi1EEENSA_ILi4EEESB_EEENS1_35KernelTmaWarpSpecializedCooperativeEEENS5_IJNSA_ILi128EEESG_NSA_ILi64EEEEEENS_6half_tENS5_IJlSB_lEEESJ_NS5_IJSB_llEEENS4_8TiledMMAINS4_8MMA_AtomIJNS4_4SM904GMMA26MMA_64x128x16_F32F16F16_SSILNSP_5MajorE0ELSR_1ELNSP_7ScaleInE1ELSS_1EEEEEENS4_6LayoutINS5_IJNSA_ILi2EEESB_SB_EEENS5_IJSB_NSA_ILi0EEESY_EEEEENS5_IJNS4_10UnderscoreES11_S11_EEEEENS4_23SM90_TMA_LOAD_MULTICASTENS4_14ComposedLayoutINS4_7SwizzleILi3ELi4ELi3EEENS4_18smem_ptr_flag_bitsILi16EEENSV_INS5_IJNSA_ILi8EEESH_EEENS5_IJSH_SB_EEEEEEEvNS4_8identityENS4_13SM90_TMA_LOADENS15_IS17_S19_NSV_INS5_IJSH_S1A_EEENS5_IJSB_SH_EEEEEEEvS1F_EENS_8epilogue10collective6detail29Sm90TmaWarpSpecializedAdapterINS1N_15DefaultEpilogueISJ_SK_SK_NS1M_6thread17LinearCombinationISJ_Li1EffLNS1R_9ScaleType4KindE0ELNS_15FloatRoundStyleE2ESJ_EENS1_15EpilogueDefaultEEEEEvvEEEEvNT_6ParamsE,@"STO_CUDA_ENTRY STV_DEFAULT"
_ZN7cutlass13device_kernelINS_4gemm6kernel13GemmUniversalIN4cute5tupleIJiiiiEEENS1_10collective13CollectiveMmaINS1_34MainloopSm90TmaGmmaWarpSpecializedILi5ENS5_IJNS4_1CILi1EEENSA_ILi4EEESB_EEENS1_35KernelTmaWarpSpecializedCooperativeEEENS5_IJNSA_ILi128EEESG_NSA_ILi64EEEEEENS_6half_tENS5_IJlSB_lEEESJ_NS5_IJSB_llEEENS4_8TiledMMAINS4_8MMA_AtomIJNS4_4SM904GMMA26MMA_64x128x16_F32F16F16_SSILNSP_5MajorE0ELSR_1ELNSP_7ScaleInE1ELSS_1EEEEEENS4_6LayoutINS5_IJNSA_ILi2EEESB_SB_EEENS5_IJSB_NSA_ILi0EEESY_EEEEENS5_IJNS4_10UnderscoreES11_S11_EEEEENS4_23SM90_TMA_LOAD_MULTICASTENS4_14ComposedLayoutINS4_7SwizzleILi3ELi4ELi3EEENS4_18smem_ptr_flag_bitsILi16EEENSV_INS5_IJNSA_ILi8EEESH_EEENS5_IJSH_SB_EEEEEEEvNS4_8identityENS4_13SM90_TMA_LOADENS15_IS17_S19_NSV_INS5_IJSH_S1A_EEENS5_IJSB_SH_EEEEEEEvS1F_EENS_8epilogue10collective6detail29Sm90TmaWarpSpecializedAdapterINS1N_15DefaultEpilogueISJ_SK_SK_NS1M_6thread17LinearCombinationISJ_Li1EffLNS1R_9ScaleType4KindE0ELNS_15FloatRoundStyleE2ESJ_EENS1_15EpilogueDefaultEEEEEvvEEEEvNT_6ParamsE:
[----:B------:R-:W0:Y:S01]  /*0000*/  LDC R1, c[0x0][0x28] ;  /* 0x00000a00ff017b82 */ /* 0x000e220000000800 */
[----:B------:R-:W1:Y:S01]  /*0010*/  S2R R94, SR_TID.X ;  /* 0x00000000005e7919 */ /* 0x000e620000002100 */
[----:B------:R-:W-:Y:S01]  /*0020*/  ELECT P0, URZ, PT ;  /* 0x00000000003f782f */ /* 0x000fe20003800000 */
[----:B------:R-:W-:Y:S01]  /*0030*/  BSSY B0, `(.L_x_0) ;  /* 0x000000f000007945 */ /* 0x000fe20003800000 */
[--C-:B-1----:R-:W-:Y:S02]  /*0040*/  SHF.R.U32.HI R0, RZ, 0x5, R94.reuse ;  /* 0x00000005ff007819 */ /* 0x102fe4000001165e */
[----:B------:R-:W-:-:S03]  /*0050*/  SHF.R.U32.HI R6, RZ, 0x7, R94 ;  /* 0x00000007ff067819 */ /* 0x000fc6000001165e */
[----:B------:R-:W1:Y:S04]  /*0060*/  SHFL.IDX PT, R3, R0, RZ, 0x1f ;  /* 0x00001fff00037589 */ /* 0x000e6800000e0000 */
[----:B------:R2:W3:Y:S01]  /*0070*/  SHFL.IDX PT, R2, R6, RZ, 0x1f ;  /* 0x00001fff06027589 */ /* 0x0004e200000e0000 */
[----:B-1----:R-:W-:-:S13]  /*0080*/  ISETP.NE.OR P0, PT, R3, RZ, !P0 ;  /* 0x000000ff0300720c */ /* 0x002fda0004705670 */
[----:B0-23--:R-:W-:Y:S05]  /*0090*/  @P0 BRA `(.L_x_1) ;  /* 0x0000000000200947 */ /* 0x00dfea0003800000 */
[----:B------:R-:W-:Y:S02]  /*00a0*/  ULDC.64 UR4, c[0x0][0x198] ;  /* 0x0000660000047ab9 */ /* 0x000fe40000000a00 */
[----:B------:R-:W-:Y:S02]  /*00b0*/  UIADD3 UR6, UP0, UR4, 0xf0, URZ ;  /* 0x000000f004067890 */ /* 0x000fe4000ff1e03f */
[----:B------:R-:W-:Y:S02]  /*00c0*/  UIADD3 UR4, UP1, UR4, 0x1f0, URZ ;  /* 0x000001f004047890 */ /* 0x000fe4000ff3e03f */
[----:B------:R-:W-:Y:S02]  /*00d0*/  UIADD3.X UR7, URZ, UR5, URZ, UP0, !UPT ;  /* 0x000000053f077290 */ /* 0x000fe400087fe43f */
[----:B------:R-:W-:-:S07]  /*00e0*/  UIADD3.X UR5, URZ, UR5, URZ, UP1, !UPT ;  /* 0x000000053f057290 */ /* 0x000fce0008ffe43f */
[----:B------:R0:W-:Y:S02]  /*00f0*/  UTMACCTL.PF [UR6] ;  /* 0x00000000060079b9 */ /* 0x0001e40008040000 */
[----:B------:R0:W-:Y:S02]  /*0100*/  UTMACCTL.PF [UR4] ;  /* 0x00000000040079b9 */ /* 0x0001e40008040000 */
[----:B0-----:R-:W-:Y:S01]  /*0110*/  NOP ;  /* 0x0000000000007918 */ /* 0x001fe20000000000 */
.L_x_1:
[----:B------:R-:W-:Y:S05]  /*0120*/  BSYNC B0 ;  /* 0x0000000000007941 */ /* 0x000fea0003800000 */
.L_x_0:
[----:B------:R-:W0:Y:S02]  /*0130*/  SHFL.IDX PT, R5, R0, RZ, 0x1f ;  /* 0x00001fff00057589 */ /* 0x000e2400000e0000 */
[----:B0-----:R-:W-:-:S13]  /*0140*/  ISETP.NE.AND P0, PT, R5, RZ, PT ;  /* 0x000000ff0500720c */ /* 0x001fda0003f05270 */
[----:B------:R-:W-:Y:S05]  /*0150*/  @P0 BRA `(.L_x_2) ;  /* 0x0000000000600947 */ /* 0x000fea0003800000 */
[----:B------:R-:W0:Y:S01]  /*0160*/  S2UR UR8, SR_CgaCtaId ;  /* 0x00000000000879c3 */ /* 0x000e220000008800 */
[----:B------:R-:W-:Y:S01]  /*0170*/  UMOV UR4, 0x400 ;  /* 0x0000040000047882 */ /* 0x000fe20000000000 */
[----:B------:R-:W-:Y:S01]  /*0180*/  UMOV UR5, 0x1 ;  /* 0x0000000100057882 */ /* 0x000fe20000000000 */
[----:B------:R-:W-:Y:S01]  /*0190*/  UMOV UR6, 0x8 ;  /* 0x0000000800067882 */ /* 0x000fe20000000000 */
[----:B------:R-:W-:Y:S01]  /*01a0*/  ELECT P0, URZ, PT ;  /* 0x00000000003f782f */ /* 0x000fe20003800000 */
[----:B------:R-:W-:-:S04]  /*01b0*/  UIADD3 UR6, -UR6, 0x100000, URZ ;  /* 0x0010000006067890 */ /* 0x000fc8000fffe13f */
[----:B------:R-:W-:Y:S02]  /*01c0*/  USHF.L.U32 UR7, UR6, 0xb, URZ ;  /* 0x0000000b06077899 */ /* 0x000fe4000800063f */
[----:B------:R-:W-:Y:S02]  /*01d0*/  USHF.L.U32 UR6, UR6, 0x1, URZ ;  /* 0x0000000106067899 */ /* 0x000fe4000800063f */
[----:B0-----:R-:W-:Y:S02]  /*01e0*/  ULEA UR8, UR8, UR4, 0x18 ;  /* 0x0000000408087291 */ /* 0x001fe4000f8ec03f */
[----:B------:R-:W-:-:S04]  /*01f0*/  UIADD3 UR4, -UR5, 0x100000, URZ ;  /* 0x0010000005047890 */ /* 0x000fc8000fffe13f */
[----:B------:R-:W-:Y:S02]  /*0200*/  USHF.L.U32 UR5, UR4, 0xb, URZ ;  /* 0x0000000b04057899 */ /* 0x000fe4000800063f */
[----:B------:R-:W-:Y:S01]  /*0210*/  USHF.L.U32 UR4, UR4, 0x1, URZ ;  /* 0x0000000104047899 */ /* 0x000fe2000800063f */
[----:B------:R-:W0:Y:S11]  /*0220*/  FENCE.VIEW.ASYNC.S ;  /* 0x00000000000073c6 */ /* 0x000e360000000000 */
[----:B0-----:R0:W1:Y:S01]  /*0230*/  SYNCS.EXCH.64 URZ, [UR8], UR4 ;  /* 0x00000004083f75b2 */ /* 0x0010620008000100 */
[----:B------:R0:W2:Y:S01]  /*0240*/  SYNCS.EXCH.64 URZ, [UR8+0x28], UR6 ;  /* 0x00002806083f75b2 */ /* 0x0000a20008000100 */
[----:B------:R0:W3:Y:S01]  /*0250*/  SYNCS.EXCH.64 URZ, [UR8+0x8], UR4 ;  /* 0x00000804083f75b2 */ /* 0x0000e20008000100 */
[----:B------:R0:W4:Y:S01]  /*0260*/  SYNCS.EXCH.64 URZ, [UR8+0x30], UR6 ;  /* 0x00003006083f75b2 */ /* 0x0001220008000100 */
[----:B------:R0:W0:Y:S01]  /*0270*/  SYNCS.EXCH.64 URZ, [UR8+0x10], UR4 ;  /* 0x00001004083f75b2 */ /* 0x0000220008000100 */
[----:B------:R0:W0:Y:S01]  /*0280*/  SYNCS.EXCH.64 URZ, [UR8+0x38], UR6 ;  /* 0x00003806083f75b2 */ /* 0x0000220008000100 */
[----:B------:R0:W0:Y:S01]  /*0290*/  SYNCS.EXCH.64 URZ, [UR8+0x18], UR4 ;  /* 0x00001804083f75b2 */ /* 0x0000220008000100 */
[----:B------:R0:W0:Y:S01]  /*02a0*/  SYNCS.EXCH.64 URZ, [UR8+0x40], UR6 ;  /* 0x00004006083f75b2 */ /* 0x0000220008000100 */
[----:B------:R0:W0:Y:S01]  /*02b0*/  SYNCS.EXCH.64 URZ, [UR8+0x20], UR4 ;  /* 0x00002004083f75b2 */ /* 0x0000220008000100 */
[----:B------:R0:W0:Y:S01]  /*02c0*/  SYNCS.EXCH.64 URZ, [UR8+0x48], UR6 ;  /* 0x00004806083f75b2 */ /* 0x0000220008000100 */
[----:B------:R-:W-:Y:S01]  /*02d0*/  NOP ;  /* 0x0000000000007918 */ /* 0x000fe20000000000 */
.L_x_2:
[----:B------:R-:W-:Y:S01]  /*02e0*/  SHF.R.S32.HI R7, RZ, 0x1f, R94 ;  /* 0x0000001fff077819 */ /* 0x000fe2000001145e */
[----:B------:R-:W5:Y:S01]  /*02f0*/  SHFL.IDX PT, R0, R0, RZ, 0x1f ;  /* 0x00001fff00007589 */ /* 0x000f6200000e0000 */
[----:B0-----:R-:W0:Y:S01]  /*0300*/  S2UR UR8, SR_CTAID.X ;  /* 0x00000000000879c3 */ /* 0x001e220000002500 */
[----:B------:R-:W-:Y:S02]  /*0310*/  ELECT P0, URZ, PT ;  /* 0x00000000003f782f */ /* 0x000fe40003800000 */
[----:B------:R-:W-:Y:S01]  /*0320*/  LEA.HI R7, R7, R94, RZ, 0x7 ;  /* 0x0000005e07077211 */ /* 0x000fe200078f38ff */
[----:B------:R-:W1:Y:S01]  /*0330*/  S2R R4, SR_CTAID.Y ;  /* 0x0000000000047919 */ /* 0x000e620000002600 */
[----:B------:R-:W-:Y:S01]  /*0340*/  ULDC UR4, c[0x0][0x154] ;  /* 0x0000550000047ab9 */ /* 0x000fe20000000800 */
[----:B------:R-:W-:Y:S01]  /*0350*/  NOP ;  /* 0x0000000000007918 */ /* 0x000fe20000000000 */
[----:B------:R-:W-:Y:S01]  /*0360*/  LOP3.LUT R7, R7, 0xffffff80, RZ, 0xc0, !PT ;  /* 0xffffff8007077812 */ /* 0x000fe200078ec0ff */
[----:B------:R-:W-:Y:S01]  /*0370*/  NOP ;  /* 0x0000000000007918 */ /* 0x000fe20000000000 */
[----:B------:R-:W2:Y:S03]  /*0380*/  LDC R14, c[0x0][0x140] ;  /* 0x00005000ff0e7b82 */ /* 0x000ea60000000800 */
[----:B------:R-:W-:-:S05]  /*0390*/  IMAD.IADD R7, R94, 0x1, -R7 ;  /* 0x000000015e077824 */ /* 0x000fca00078e0a07 */
[----:B------:R-:W-:Y:S01]  /*03a0*/  SHF.R.S32.HI R8, RZ, 0x1f, R7 ;  /* 0x0000001fff087819 */ /* 0x000fe20000011407 */
[----:B------:R-:W3:Y:S01]  /*03b0*/  LDC R12, c[0x0][0x144] ;  /* 0x00005100ff0c7b82 */ /* 0x000ee20000000800 */
[----:B------:R-:W-:Y:S02]  /*03c0*/  LOP3.LUT P2, RZ, R7, 0x7, RZ, 0xc0, !PT ;  /* 0x0000000707ff7812 */ /* 0x000fe4000784c0ff */
[----:B------:R-:W-:Y:S02]  /*03d0*/  LEA.HI R8, R8, R7, RZ, 0x3 ;  /* 0x0000000708087211 */ /* 0x000fe400078f18ff */
[----:B-----5:R-:W-:Y:S02]  /*03e0*/  ISETP.NE.OR P0, PT, R0, RZ, !P0 ;  /* 0x000000ff0000720c */ /* 0x020fe40004705670 */
[--C-:B------:R-:W-:Y:S02]  /*03f0*/  SHF.R.S32.HI R0, RZ, 0x3, R8.reuse ;  /* 0x00000003ff007819 */ /* 0x100fe40000011408 */
[----:B------:R-:W-:-:S02]  /*0400*/  SHF.R.S32.HI R9, RZ, 0x1f, R8 ;  /* 0x0000001fff097819 */ /* 0x000fc40000011408 */
[----:B------:R-:W-:Y:S02]  /*0410*/  SHF.R.S32.HI R8, RZ, 0x1f, R5 ;  /* 0x0000001fff087819 */ /* 0x000fe40000011405 */
[----:B------:R-:W-:Y:S02]  /*0420*/  LEA.HI R9, R9, R0, RZ, 0x2 ;  /* 0x0000000009097211 */ /* 0x000fe400078f10ff */
[----:B------:R-:W-:Y:S02]  /*0430*/  LEA.HI R8, R8, R5, RZ, 0x2 ;  /* 0x0000000508087211 */ /* 0x000fe400078f10ff */
[----:B-1----:R-:W-:Y:S01]  /*0440*/  I2FP.F32.U32 R11, R4 ;  /* 0x00000004000b7245 */ /* 0x002fe20000201000 */
[----:B------:R-:W-:Y:S01]  /*0450*/  VOTEU.ALL UP0, P0 ;  /* 0x00000000003f7886 */ /* 0x000fe20000000000 */
[----:B------:R-:W-:Y:S01]  /*0460*/  LOP3.LUT R10, R8, 0x3ffffffc, RZ, 0xc0, !PT ;  /* 0x3ffffffc080a7812 */ /* 0x000fe200078ec0ff */
[----:B------:R-:W-:Y:S01]  /*0470*/  VOTEU.ALL UP1, P0 ;  /* 0x00000000003f7886 */ /* 0x000fe20000020000 */
[----:B------:R-:W-:Y:S01]  /*0480*/  LOP3.LUT R9, R9, 0xfffffffc, RZ, 0xc0, !PT ;  /* 0xfffffffc09097812 */ /* 0x000fe200078ec0ff */
[----:B------:R-:W-:Y:S01]  /*0490*/  FMUL R13, R11, UR4 ;  /* 0x000000040b0d7c20 */ /* 0x000fe20008400000 */
[----:B------:R-:W1:Y:S01]  /*04a0*/  @!UP0 S2UR UR7, SR_CgaCtaId ;  /* 0x00000000000789c3 */ /* 0x000e620000008800 */
[----:B------:R-:W-:Y:S01]  /*04b0*/  IMAD.IADD R11, R5, 0x1, -R10 ;  /* 0x00000001050b7824 */ /* 0x000fe200078e0a0a */
[----:B0-----:R-:W-:Y:S01]  /*04c0*/  I2FP.F32.U32 R10, UR8 ;  /* 0x00000008000a7c45 */ /* 0x001fe20008201000 */
[----:B------:R-:W-:Y:S01]  /*04d0*/  IMAD.IADD R8, R0, 0x1, -R9 ;  /* 0x0000000100087824 */ /* 0x000fe200078e0a09 */
[----:B------:R-:W-:Y:S01]  /*04e0*/  ULDC UR4, c[0x0][0x150] ;  /* 0x0000540000047ab9 */ /* 0x000fe20000000800 */
[----:B------:R-:W0:Y:S01]  /*04f0*/  F2I.U32.TRUNC.NTZ R13, R13 ;  /* 0x0000000d000d7305 */ /* 0x000e22000020f000 */
[----:B------:R-:W-:Y:S01]  /*0500*/  SHF.R.S32.HI R0, RZ, 0x1f, R3 ;  /* 0x0000001fff007819 */ /* 0x000fe20000011403 */
[----:B------:R-:W-:Y:S01]  /*0510*/  FMUL R10, R10, UR4 ;  /* 0x000000040a0a7c20 */ /* 0x000fe20008400000 */
[----:B------:R-:W5:Y:S01]  /*0520*/  LDC R9, c[0x0][0x148] ;  /* 0x00005200ff097b82 */ /* 0x000f620000000800 */
[----:B------:R-:W-:Y:S01]  /*0530*/  IMAD R8, R11, 0x4, R8 ;  /* 0x000000040b087824 */ /* 0x000fe200078e0208 */
[----:B------:R-:W-:Y:S01]  /*0540*/  LEA.HI R0, R0, R3, RZ, 0x2 ;  /* 0x0000000300007211 */ /* 0x000fe200078f10ff */
[----:B------:R-:W-:Y:S01]  /*0550*/  UMOV UR4, 0x20 ;  /* 0x0000002000047882 */ /* 0x000fe20000000000 */
[----:B------:R-:W-:Y:S01]  /*0560*/  @!UP0 UMOV UR6, 0x400 ;  /* 0x0000040000068882 */ /* 0x000fe20000000000 */
[----:B------:R-:W4:Y:S01]  /*0570*/  F2I.U32.TRUNC.NTZ R10, R10 ;  /* 0x0000000a000a7305 */ /* 0x000f22000020f000 */
[----:B------:R-:W-:Y:S01]  /*0580*/  LOP3.LUT R0, R0, 0xfffffffc, RZ, 0xc0, !PT ;  /* 0xfffffffc00007812 */ /* 0x000fe200078ec0ff */
[----:B------:R-:W-:Y:S01]  /*0590*/  IMAD.SHL.U32 R19, R8, 0x4, RZ ;  /* 0x0000000408137824 */ /* 0x000fe200078e00ff */
[----:B------:R-:W-:-:S04]  /*05a0*/  @!UP0 UIADD3 UR4, -UR4, 0x100000, URZ ;  /* 0x0010000004048890 */ /* 0x000fc8000fffe13f */
[----:B------:R-:W-:Y:S02]  /*05b0*/  @!UP0 USHF.L.U32 UR5, UR4, 0xb, URZ ;  /* 0x0000000b04058899 */ /* 0x000fe4000800063f */
[----:B------:R-:W-:Y:S01]  /*05c0*/  @!UP0 USHF.L.U32 UR4, UR4, 0x1, URZ ;  /* 0x0000000104048899 */ /* 0x000fe2000800063f */
[----:B--2---:R-:W-:Y:S01]  /*05d0*/  ISETP.EQ.U32.AND P3, PT, R14, 0x1, PT ;  /* 0x000000010e00780c */ /* 0x004fe20003f62070 */
[----:B------:R-:W-:Y:S01]  /*05e0*/  IMAD.IADD R3, R3, 0x1, -R0 ;  /* 0x0000000103037824 */ /* 0x000fe200078e0a00 */
[----:B------:R-:W-:Y:S01]  /*05f0*/  LOP3.LUT R19, R8, 0xc, R19, 0x78, !PT ;  /* 0x0000000c08137812 */ /* 0x000fe200078e7813 */
[----:B0-----:R-:W-:Y:S02]  /*0600*/  IMAD.MOV R20, RZ, RZ, -R13 ;  /* 0x000000ffff147224 */ /* 0x001fe400078e0a0d */
[----:B------:R-:W-:Y:S01]  /*0610*/  VIADD R8, R2, 0xffffffff ;  /* 0xffffffff02087836 */ /* 0x000fe20000000000 */
[----:B-1----:R-:W-:Y:S01]  /*0620*/  @!UP0 ULEA UR6, UR7, UR6, 0x18 ;  /* 0x0000000607068291 */ /* 0x002fe2000f8ec03f */
[----:B------:R-:W-:Y:S01]  /*0630*/  ISETP.NE.AND P1, PT, R3, 0x3, PT ;  /* 0x000000030300780c */ /* 0x000fe20003f25270 */
[----:B------:R-:W-:Y:S01]  /*0640*/  VOTEU.ALL UP0, P0 ;  /* 0x00000000003f7886 */ /* 0x000fe20000000000 */
[----:B------:R-:W-:Y:S01]  /*0650*/  ISETP.LT.U32.AND P0, PT, R19, 0x4, !P2 ;  /* 0x000000041300780c */ /* 0x000fe20005701070 */
[----:B----4-:R-:W-:Y:S01]  /*0660*/  IMAD.MOV R7, RZ, RZ, -R10 ;  /* 0x000000ffff077224 */ /* 0x010fe200078e0a0a */
[----:B------:R-:W-:-:S02]  /*0670*/  ISETP.EQ.OR P1, PT, R3, RZ, !P1 ;  /* 0x000000ff0300720c */ /* 0x000fc40004f22670 */
[----:B------:R-:W-:Y:S01]  /*0680*/  ISETP.GE.U32.AND P5, PT, R8, 0x2, PT ;  /* 0x000000020800780c */ /* 0x000fe20003fa6070 */
[----:B-----5:R-:W-:Y:S01]  /*0690*/  IMAD R0, R9, R20, R4 ;  /* 0x0000001409007224 */ /* 0x020fe200078e0204 */
[----:B------:R-:W-:Y:S01]  /*06a0*/  ISETP.EQ.AND P1, PT, R2, RZ, P1 ;  /* 0x000000ff0200720c */ /* 0x000fe20000f22270 */
[----:B---3--:R-:W-:Y:S01]  /*06b0*/  IMAD R7, R12, R7, UR8 ;  /* 0x000000080c077e24 */ /* 0x008fe2000f8e0207 */
[----:B------:R-:W-:Y:S01]  /*06c0*/  ISETP.NE.AND P2, PT, R2, RZ, PT ;  /* 0x000000ff0200720c */ /* 0x000fe20003f45270 */
[----:B------:R-:W0:Y:S02]  /*06d0*/  FENCE.VIEW.ASYNC.S ;  /* 0x00000000000073c6 */ /* 0x000e240000000000 */
[----:B0-----:R0:W1:Y:S01]  /*06e0*/  @!UP0 SYNCS.EXCH.64 URZ, [UR6+0x60], UR4 ;  /* 0x00006004063f85b2 */ /* 0x0010620008000100 */
[----:B------:R-:W-:Y:S02]  /*06f0*/  ISETP.NE.AND P4, PT, R0, R19, PT ;  /* 0x000000130000720c */ /* 0x000fe40003f85270 */
[----:B------:R-:W-:-:S02]  /*0700*/  SEL R18, RZ, 0x1, !P1 ;  /* 0x00000001ff127807 */ /* 0x000fc40004800000 */
[----:B------:R-:W-:Y:S02]  /*0710*/  ISETP.EQ.OR P4, PT, R7, RZ, !P4 ;  /* 0x000000ff0700720c */ /* 0x000fe40006782670 */
[----:B------:R-:W-:Y:S02]  /*0720*/  LOP3.LUT R0, R94, 0x7f, RZ, 0xc0, !PT ;  /* 0x0000007f5e007812 */ /* 0x000fe400078ec0ff */
[----:B------:R-:W-:Y:S02]  /*0730*/  PLOP3.LUT P0, PT, P0, P4, PT, 0x80, 0x0 ;  /* 0x000000000000781c */ /* 0x000fe40000709070 */
[----:B------:R-:W-:Y:S02]  /*0740*/  SEL R18, R18, 0x2, P5 ;  /* 0x0000000212127807 */ /* 0x000fe40002800000 */
[----:B------:R-:W-:Y:S01]  /*0750*/  P2R R102, PR, RZ, 0x1 ;  /* 0x00000001ff667803 */ /* 0x000fe20000000000 */
[----:B------:R0:W2:Y:S01]  /*0760*/  @!UP1 SYNCS.EXCH.64 URZ, [UR6+0x68], UR4 ;  /* 0x00006804063f95b2 */ /* 0x0000a20008000100 */
[----:B------:R-:W-:Y:S01]  /*0770*/  NOP ;  /* 0x0000000000007918 */ /* 0x000fe20000000000 */
[----:B------:R-:W-:Y:S06]  /*0780*/  @!P3 BRA `(.L_x_3) ;  /* 0x000000000008b947 */ /* 0x000fec0003800000 */
[----:B-12---:R-:W-:Y:S01]  /*0790*/  UCGABAR_ARV ;  /* 0x00000000000079c7 */ /* 0x006fe20008000000 */
[----:B------:R-:W-:Y:S05]  /*07a0*/  BRA `(.L_x_4) ;  /* 0x0000000000047947 */ /* 0x000fea0003800000 */
.L_x_3:
[----:B-12---:R-:W-:Y:S01]  /*07b0*/  NOP ;  /* 0x0000000000007918 */ /* 0x006fe20000000000 */
.L_x_4:
[----:B------:R-:W1:Y:S01]  /*07c0*/  LDC R2, c[0x0][0x65c] ;  /* 0x00019700ff027b82 */ /* 0x000e620000000800 */
[----:B------:R-:W-:Y:S02]  /*07d0*/  IMAD.U32 R10, RZ, RZ, UR8 ;  /* 0x00000008ff0a7e24 */ /* 0x000fe4000f8e00ff */
[----:B------:R-:W-:Y:S01]  /*07e0*/  IMAD.MOV.U32 R11, RZ, RZ, RZ ;  /* 0x000000ffff0b7224 */ /* 0x000fe200078e00ff */
[----:B-1----:R-:W-:-:S04]  /*07f0*/  ISETP.NE.AND P1, PT, R2, 0x1, PT ;  /* 0x000000010200780c */ /* 0x002fc80003f25270 */
[----:B------:R-:W-:-:S09]  /*0800*/  P2R R5, PR, RZ, 0x2 ;  /* 0x00000002ff057803 */ /* 0x000fd20000000000 */
[----:B------:R-:W1:Y:S01]  /*0810*/  @P1 LDC R17, c[0x0][0x10] ;  /* 0x00000400ff111b82 */ /* 0x000e620000000800 */
[----:B------:R-:W-:Y:S02]  /*0820*/  @P1 IMAD.MOV.U32 R5, RZ, RZ, RZ ;  /* 0x000000ffff051224 */ /* 0x000fe400078e00ff */
[----:B------:R-:W-:-:S05]  /*0830*/  @P1 IMAD.MOV.U32 R15, RZ, RZ, RZ ;  /* 0x000000ffff0f1224 */ /* 0x000fca00078e00ff */
[----:B------:R-:W2:Y:S01]  /*0840*/  @!P1 LDC R13, c[0x0][0xc] ;  /* 0x00000300ff0d9b82 */ /* 0x000ea20000000800 */
[----:B0-----:R-:W-:Y:S01]  /*0850*/  ULDC UR4, c[0x0][0xc] ;  /* 0x0000030000047ab9 */ /* 0x001fe20000000800 */
[----:B------:R-:W-:Y:S01]  /*0860*/  ULDC UR5, c[0x0][0x10] ;  /* 0x0000040000057ab9 */ /* 0x000fe20000000800 */
[----:B------:R-:W-:Y:S01]  /*0870*/  ULDC UR6, c[0x0][0x14] ;  /* 0x0000050000067ab9 */ /* 0x000fe20000000800 */
[----:B------:R-:W-:-:S04]  /*0880*/  UIMAD.WIDE.U32 UR4, UR4, UR5, URZ ;  /* 0x00000005040472a5 */ /* 0x000fc8000f8e003f */
[----:B------:R-:W-:Y:S02]  /*0890*/  UIMAD.WIDE.U32 UR36, UR4, UR6, URZ ;  /* 0x00000006042472a5 */ /* 0x000fe4000f8e003f */
[----:B------:R-:W-:-:S04]  /*08a0*/  UIMAD UR42, UR5, UR6, URZ ;  /* 0x00000006052a72a4 */ /* 0x000fc8000f8e023f */
[----:B------:R-:W-:Y:S01]  /*08b0*/  UIADD3 UR42, UR37, UR42, URZ ;  /* 0x0000002a252a7290 */ /* 0x000fe2000fffe03f */
[----:B-1----:R-:W-:-:S04]  /*08c0*/  @P1 IMAD.WIDE.U32 R16, R17, UR8, R4 ;  /* 0x0000000811101c25 */ /* 0x002fc8000f8e0004 */
[----:B------:R-:W-:Y:S02]  /*08d0*/  @P1 IMAD.IADD R17, R17, 0x1, R15 ;  /* 0x0000000111111824 */ /* 0x000fe400078e020f */
[----:B--2---:R-:W-:-:S04]  /*08e0*/  @!P1 IMAD.WIDE.U32 R10, R4, R13, R10 ;  /* 0x0000000d040a9225 */ /* 0x004fc800078e000a */
[----:B------:R-:W-:Y:S02]  /*08f0*/  @!P1 IMAD.MOV.U32 R16, RZ, RZ, R10 ;  /* 0x000000ffff109224 */ /* 0x000fe400078e000a */
[----:B------:R-:W-:Y:S01]  /*0900*/  @!P1 IMAD.MOV.U32 R17, RZ, RZ, R11 ;  /* 0x000000ffff119224 */ /* 0x000fe200078e000b */
[----:B------:R-:W-:Y:S06]  /*0910*/  @!P3 BRA `(.L_x_5) ;  /* 0x00000000000cb947 */ /* 0x000fec0003800000 */
[----:B------:R-:W-:Y:S01]  /*0920*/  UCGABAR_WAIT ;  /* 0x0000000000007dc7 */ /* 0x000fe20008000000 */
[----:B------:R-:W-:Y:S01]  /*0930*/  CCTL.IVALL ;  /* 0x00000000ff00798f */ /* 0x000fe20002000000 */
[----:B------:R-:W-:Y:S05]  /*0940*/  BRA `(.L_x_6) ;  /* 0x0000000000047947 */ /* 0x000fea0003800000 */
.L_x_5:
[----:B------:R-:W-:Y:S06]  /*0950*/  BAR.SYNC.DEFER_BLOCKING 0x0 ;  /* 0x0000000000007b1d */ /* 0x000fec0000010000 */
.L_x_6:
[----:B------:R-:W-:Y:S05]  /*0960*/  @!P2 BRA `(.L_x_7) ;  /* 0x0000005c0090a947 */ /* 0x000fea0003800000 */
[----:B------:R-:W-:-:S13]  /*0970*/  ISETP.GT.U32.AND P0, PT, R8, 0x1, PT ;  /* 0x000000010800780c */ /* 0x000fda0003f04070 */
[----:B------:R-:W-:Y:S05]  /*0980*/  @P0 EXIT ;  /* 0x000000000000094d */ /* 0x000fea0003800000 */
[----:B------:R-:W-:Y:S01]  /*0990*/  ULDC.64 UR4, c[0x0][0x650] ;  /* 0x0001940000047ab9 */ /* 0x000fe20000000a00 */
[----:B------:R-:W-:Y:S01]  /*09a0*/  PRMT R3, RZ, 0x7610, R3 ;  /* 0x00007610ff037816 */ /* 0x000fe20000000003 */
[----:B------:R-:W-:Y:S01]  /*09b0*/  IMAD.MOV.U32 R101, RZ, RZ, -0x1 ;  /* 0xffffffffff657424 */ /* 0x000fe200078e00ff */
[----:B------:R-:W-:Y:S01]  /*09c0*/  ISETP.GE.U32.AND P0, PT, R16, UR4, PT ;  /* 0x0000000410007c0c */ /* 0x000fe2000bf06070 */
[----:B------:R-:W-:Y:S02]  /*09d0*/  IMAD.MOV.U32 R100, RZ, RZ, -0x1 ;  /* 0xffffffffff647424 */ /* 0x000fe400078e00ff */
[----:B------:R-:W-:Y:S01]  /*09e0*/  IMAD.MOV.U32 R99, RZ, RZ, -0x1 ;  /* 0xffffffffff637424 */ /* 0x000fe200078e00ff */
[----:B------:R-:W-:-:S13]  /*09f0*/  ISETP.GE.U32.AND.EX P0, PT, R17, UR5, PT, P0 ;  /* 0x0000000511007c0c */ /* 0x000fda000bf06100 */
[----:B------:R-:W-:Y:S05]  /*0a00*/  @P0 BRA `(.L_x_8) ;  /* 0x0000000400280947 */ /* 0x000fea0003800000 */
[----:B------:R-:W0:Y:S01]  /*0a10*/  LDC.64 R22, c[0x0][0x628] ;  /* 0x00018a00ff167b82 */ /* 0x000e220000000a00 */
[----:B------:R-:W-:Y:S02]  /*0a20*/  IMAD.MOV.U32 R10, RZ, RZ, R16 ;  /* 0x000000ffff0a7224 */ /* 0x000fe400078e0010 */
[----:B------:R-:W-:-:S05]  /*0a30*/  IMAD.MOV.U32 R11, RZ, RZ, R17 ;  /* 0x000000ffff0b7224 */ /* 0x000fca00078e0011 */
[----:B------:R-:W1:Y:S08]  /*0a40*/  LDC R8, c[0x0][0x630] ;  /* 0x00018c00ff087b82 */ /* 0x000e700000000800 */
[----:B------:R-:W2:Y:S01]  /*0a50*/  LDC.64 R24, c[0x0][0x620] ;  /* 0x00018800ff187b82 */ /* 0x000ea20000000a00 */
[----:B0-----:R-:W-:-:S04]  /*0a60*/  ISETP.NE.U32.AND P0, PT, R22, RZ, PT ;  /* 0x000000ff1600720c */ /* 0x001fc80003f05070 */
[----:B------:R-:W-:-:S13]  /*0a70*/  ISETP.NE.AND.EX P0, PT, R23, RZ, PT, P0 ;  /* 0x000000ff1700720c */ /* 0x000fda0003f05300 */
[----:B-12---:R-:W-:Y:S05]  /*0a80*/  @!P0 BRA `(.L_x_9) ;  /* 0x0000000000288947 */ /* 0x006fea0003800000 */
[----:B------:R-:W0:Y:S02]  /*0a90*/  LDC R3, c[0x0][0x634] ;  /* 0x00018d00ff037b82 */ /* 0x000e240000000800 */
[----:B0-----:R-:W-:-:S05]  /*0aa0*/  IADD3 R3, P0, R16, R3, RZ ;  /* 0x0000000310037210 */ /* 0x001fca0007f1e0ff */
[----:B------:R-:W-:-:S04]  /*0ab0*/  IMAD.X R21, RZ, RZ, R17, P0 ;  /* 0x000000ffff157224 */ /* 0x000fc800000e0611 */
[----:B------:R-:W-:-:S04]  /*0ac0*/  IMAD.WIDE.U32 R10, R21, R22, RZ ;  /* 0x00000016150a7225 */ /* 0x000fc800078e00ff */
[----:B------:R-:W-:-:S04]  /*0ad0*/  IMAD.WIDE.U32 R12, P0, R3, R23, R10 ;  /* 0x00000017030c7225 */ /* 0x000fc8000780000a */
[----:B------:R-:W-:-:S04]  /*0ae0*/  IMAD.WIDE.U32 R10, R3, R22, RZ ;  /* 0x00000016030a7225 */ /* 0x000fc800078e00ff */
[----:B------:R-:W-:Y:S01]  /*0af0*/  IMAD.X R15, RZ, RZ, RZ, P0 ;  /* 0x000000ffff0f7224 */ /* 0x000fe200000e06ff */
[----:B------:R-:W-:Y:S01]  /*0b00*/  IADD3 RZ, P0, R11, R12, RZ ;  /* 0x0000000c0bff7210 */ /* 0x000fe20007f1e0ff */
[----:B------:R-:W-:-:S04]  /*0b10*/  IMAD.MOV.U32 R14, RZ, RZ, R13 ;  /* 0x000000ffff0e7224 */ /* 0x000fc800078e000d */
[----:B------:R-:W-:-:S08]  /*0b20*/  IMAD.WIDE.U32.X R10, R21, R23, R14, P0 ;  /* 0x00000017150a7225 */ /* 0x000fd000000e040e */
.L_x_9:
[----:B------:R-:W0:Y:S01]  /*0b30*/  LDC.64 R28, c[0x0][0x640] ;  /* 0x00019000ff1c7b82 */ /* 0x000e220000000a00 */
[-CC-:B------:R-:W-:Y:S01]  /*0b40*/  SHF.R.U64 R99, R10, R8.reuse, R11.reuse ;  /* 0x000000080a637219 */ /* 0x180fe2000000120b */
[----:B------:R-:W-:Y:S01]  /*0b50*/  IMAD.MOV.U32 R23, RZ, RZ, 0x1 ;  /* 0x00000001ff177424 */ /* 0x000fe200078e00ff */
[----:B------:R-:W-:Y:S02]  /*0b60*/  SHF.R.U32.HI R3, RZ, R8, R11 ;  /* 0x00000008ff037219 */ /* 0x000fe4000001160b */
[----:B------:R-:W-:-:S03]  /*0b70*/  IADD3 R5, P0, RZ, -R99, RZ ;  /* 0x80000063ff057210 */ /* 0x000fc60007f1e0ff */
[----:B------:R-:W1:Y:S02]  /*0b80*/  LDC R12, c[0x0][0x618] ;  /* 0x00018600ff0c7b82 */ /* 0x000e640000000800 */
[----:B------:R-:W-:Y:S02]  /*0b90*/  IMAD.X R3, RZ, RZ, ~R3, P0 ;  /* 0x000000ffff037224 */ /* 0x000fe400000e0e03 */
[----:B------:R-:W-:-:S04]  /*0ba0*/  IMAD.WIDE.U32 R10, R5, R24, R16 ;  /* 0x00000018050a7225 */ /* 0x000fc800078e0010 */
[----:B------:R-:W2:Y:S01]  /*0bb0*/  LDC R22, c[0x0][0x608] ;  /* 0x00018200ff167b82 */ /* 0x000ea20000000800 */
[----:B------:R-:W-:Y:S02]  /*0bc0*/  IMAD R8, R3, R24, RZ ;  /* 0x0000001803087224 */ /* 0x000fe400078e02ff */
[----:B------:R-:W-:Y:S02]  /*0bd0*/  IMAD.MOV.U32 R3, RZ, RZ, -0x1 ;  /* 0xffffffffff037424 */ /* 0x000fe400078e00ff */
[----:B------:R-:W-:-:S03]  /*0be0*/  IMAD R5, R5, R25, R8 ;  /* 0x0000001905057224 */ /* 0x000fc600078e0208 */
[----:B------:R-:W3:Y:S01]  /*0bf0*/  LDC R26, c[0x0][0x658] ;  /* 0x00019600ff1a7b82 */ /* 0x000ee20000000800 */
[----:B------:R-:W-:Y:S01]  /*0c00*/  IMAD.IADD R5, R11, 0x1, R5 ;  /* 0x000000010b057824 */ /* 0x000fe200078e0205 */
[----:B0-----:R-:W-:-:S04]  /*0c10*/  ISETP.NE.U32.AND P0, PT, R28, RZ, PT ;  /* 0x000000ff1c00720c */ /* 0x001fc80003f05070 */
[----:B------:R-:W-:Y:S02]  /*0c20*/  ISETP.NE.AND.EX P0, PT, R29, RZ, PT, P0 ;  /* 0x000000ff1d00720c */ /* 0x000fe40003f05300 */
[----:B------:R-:W0:Y:S01]  /*0c30*/  LDC R24, c[0x0][0x600] ;  /* 0x00018000ff187b82 */ /* 0x000e220000000800 */
[-CC-:B-1----:R-:W-:Y:S02]  /*0c40*/  SHF.R.U64 R14, R10, R12.reuse, R5.reuse ;  /* 0x0000000c0a0e7219 */ /* 0x182fe40000001205 */
[----:B------:R-:W-:-:S05]  /*0c50*/  SHF.R.U32.HI R5, RZ, R12, R5 ;  /* 0x0000000cff057219 */ /* 0x000fca0000011605 */
[----:B------:R-:W1:Y:S01]  /*0c60*/  LDC R15, c[0x0][0x648] ;  /* 0x00019200ff0f7b82 */ /* 0x000e620000000800 */
[-CC-:B--2---:R-:W-:Y:S02]  /*0c70*/  SHF.R.U64 R27, R14, R22.reuse, R5.reuse ;  /* 0x000000160e1b7219 */ /* 0x184fe40000001205 */
[----:B------:R-:W-:Y:S01]  /*0c80*/  SHF.R.U32.HI R5, RZ, R22, R5 ;  /* 0x00000016ff057219 */ /* 0x000fe20000011605 */
[----:B------:R-:W-:-:S04]  /*0c90*/  IMAD R22, R9, R20, R4 ;  /* 0x0000001409167224 */ /* 0x000fc800078e0204 */
[----:B------:R-:W2:Y:S01]  /*0ca0*/  LDC R21, c[0x0][0x638] ;  /* 0x00018e00ff157b82 */ /* 0x000ea20000000800 */
[-CC-:B---3--:R-:W-:Y:S02]  /*0cb0*/  SHF.R.U64 R20, R27, R26.reuse, R5.reuse ;  /* 0x0000001a1b147219 */ /* 0x188fe40000001205 */
[-C--:B------:R-:W-:Y:S02]  /*0cc0*/  SHF.L.U32 R3, R3, R26.reuse, RZ ;  /* 0x0000001a03037219 */ /* 0x080fe400000006ff */
[----:B------:R-:W-:Y:S01]  /*0cd0*/  SHF.R.U32.HI R5, RZ, R26, R5 ;  /* 0x0000001aff057219 */ /* 0x000fe20000011605 */
[----:B------:R-:W-:Y:S01]  /*0ce0*/  IMAD.MOV.U32 R4, RZ, RZ, R20 ;  /* 0x000000ffff047224 */ /* 0x000fe200078e0014 */
[----:B------:R-:W-:Y:S01]  /*0cf0*/  LOP3.LUT R12, RZ, R3, RZ, 0x33, !PT ;  /* 0x00000003ff0c7212 */ /* 0x000fe200078e33ff */
[----:B------:R-:W3:Y:S01]  /*0d00*/  LDC R25, c[0x0][0x610] ;  /* 0x00018400ff197b82 */ /* 0x000ee20000000800 */
[----:B------:R-:W-:Y:S05]  /*0d10*/  @!P0 BRA `(.L_x_10) ;  /* 0x0000000000288947 */ /* 0x000fea0003800000 */
[----:B------:R-:W4:Y:S02]  /*0d20*/  LDC R3, c[0x0][0x64c] ;  /* 0x00019300ff037b82 */ /* 0x000f240000000800 */
[----:B----4-:R-:W-:-:S05]  /*0d30*/  IADD3 R3, P0, R20, R3, RZ ;  /* 0x0000000314037210 */ /* 0x010fca0007f1e0ff */
        /* <DEDUP_REMOVED lines=8> */
.L_x_10:
[----:B-1----:R-:W-:Y:S01]  /*0dc0*/  SHF.R.U64 R4, R4, R15, R5 ;  /* 0x0000000f04047219 */ /* 0x002fe20000001205 */
[----:B0-----:R-:W-:Y:S01]  /*0dd0*/  VIADD R5, R24, 0xffffffff ;  /* 0xffffffff18057836 */ /* 0x001fe20000000000 */
[----:B------:R-:W-:Y:S02]  /*0de0*/  SHF.L.U32 R3, R23, R26, RZ ;  /* 0x0000001a17037219 */ /* 0x000fe400000006ff */
[----:B------:R-:W-:Y:S01]  /*0df0*/  LOP3.LUT R12, R27, R12, RZ, 0xc0, !PT ;  /* 0x0000000c1b0c7212 */ /* 0x000fe200078ec0ff */
[----:B------:R-:W-:Y:S01]  /*0e00*/  IMAD.MOV R8, RZ, RZ, -R4 ;  /* 0x000000ffff087224 */ /* 0x000fe200078e0a04 */
[----:B------:R-:W-:-:S03]  /*0e10*/  SEL R7, R7, R22, !P1 ;  /* 0x0000001607077207 */ /* 0x000fc60004800000 */
[----:B------:R-:W-:Y:S01]  /*0e20*/  IMAD R12, R3, R4, R12 ;  /* 0x00000004030c7224 */ /* 0x000fe200078e020c */
[----:B------:R-:W-:Y:S01]  /*0e30*/  LOP3.LUT R4, R14, R5, RZ, 0xc0, !PT ;  /* 0x000000050e047212 */ /* 0x000fe200078ec0ff */
[----:B--2---:R-:W-:Y:S02]  /*0e40*/  IMAD R3, R8, R21, R20 ;  /* 0x0000001508037224 */ /* 0x004fe400078e0214 */
[----:B---3--:R-:W-:Y:S02]  /*0e50*/  IMAD R7, R12, R25, R7 ;  /* 0x000000190c077224 */ /* 0x008fe400078e0207 */
[----:B------:R-:W-:Y:S02]  /*0e60*/  IMAD.MOV.U32 R5, RZ, RZ, 0x1 ;  /* 0x00000001ff057424 */ /* 0x000fe400078e00ff */
[----:B------:R-:W-:-:S03]  /*0e70*/  IMAD R4, R3, R24, R4 ;  /* 0x0000001803047224 */ /* 0x000fc600078e0204 */
[----:B------:R-:W-:Y:S02]  /*0e80*/  PRMT R3, R5, 0x7610, R3 ;  /* 0x0000761005037816 */ /* 0x000fe40000000003 */
[----:B------:R-:W-:Y:S02]  /*0e90*/  SEL R100, R4, R7, !P1 ;  /* 0x0000000704647207 */ /* 0x000fe40004800000 */
[----:B------:R-:W-:-:S07]  /*0ea0*/  SEL R101, R7, R4, !P1 ;  /* 0x0000000407657207 */ /* 0x000fce0004800000 */
.L_x_8:
[----:B------:R-:W-:-:S08]  /*0eb0*/  NOP ;  /* 0x0000000000007918 */ /* 0x000fd00000000000 */
[----:B------:R-:W0:Y:S02]  /*0ec0*/  USETMAXREG.TRY_ALLOC.CTAPOOL UP0, 0xe8 ;  /* 0x000000e8000079c8 */ /* 0x000e240008000600 */
[----:B0-----:R-:W-:-:S13]  /*0ed0*/  PLOP3.LUT P0, PT, PT, PT, UP0, 0x80, 0x0 ;  /* 0x000000000000781c */ /* 0x001fda0003f0f008 */
[----:B------:R-:W-:Y:S05]  /*0ee0*/  @!P0 BRA `(.L_x_8) ;  /* 0xfffffffc00f08947 */ /* 0x000fea000383ffff */
[----:B------:R-:W-:Y:S01]  /*0ef0*/  ULDC.64 UR4, c[0x0][0x598] ;  /* 0x0001660000047ab9 */ /* 0x000fe20000000a00 */
[----:B------:R-:W-:Y:S01]  /*0f00*/  ULDC.64 UR38, c[0x0][0x208] ;  /* 0x0000820000267ab9 */ /* 0x000fe20000000a00 */
[----:B------:R-:W-:-:S04]  /*0f10*/  ISETP.NE.U32.AND P0, PT, RZ, UR4, PT ;  /* 0x00000004ff007c0c */ /* 0x000fc8000bf05070 */
[----:B------:R-:W-:-:S13]  /*0f20*/  ISETP.NE.AND.EX P0, PT, RZ, UR5, PT, P0 ;  /* 0x00000005ff007c0c */ /* 0x000fda000bf05300 */
[----:B------:R-:W-:Y:S05]  /*0f30*/  @!P0 BRA `(.L_x_11) ;  /* 0x00000000001c8947 */ /* 0x000fea0003800000 */
[----:B------:R-:W0:Y:S02]  /*0f40*/  LDC.64 R4, c[0x0][0x598] ;  /* 0x00016600ff047b82 */ /* 0x000e240000000a00 */
[----:B0-----:R-:W2:Y:S02]  /*0f50*/  LDG.E.64 R4, desc[UR38][R4.64] ;  /* 0x0000002604047981 */ /* 0x001ea4000c1e1b00 */
[----:B--2---:R-:W-:-:S04]  /*0f60*/  ISETP.NE.U32.AND P0, PT, R4, RZ, PT ;  /* 0x000000ff0400720c */ /* 0x004fc80003f05070 */
[----:B------:R-:W-:-:S13]  /*0f70*/  ISETP.NE.AND.EX P0, PT, R5, RZ, PT, P0 ;  /* 0x000000ff0500720c */ /* 0x000fda0003f05300 */
[----:B------:R-:W-:Y:S05]  /*0f80*/  @!P0 BRA `(.L_x_11) ;  /* 0x0000000000088947 */ /* 0x000fea0003800000 */
[----:B------:R0:W5:Y:S01]  /*0f90*/  LD.E R88, desc[UR38][R4.64] ;  /* 0x0000002604587980 */ /* 0x000162000c101900 */
[----:B------:R-:W-:Y:S05]  /*0fa0*/  BRA `(.L_x_12) ;  /* 0x0000000000247947 */ /* 0x000fea0003800000 */
.L_x_11:
[----:B------:R-:W-:Y:S02]  /*0fb0*/  ULDC.64 UR4, c[0x0][0x588] ;  /* 0x0001620000047ab9 */ /* 0x000fe40000000a00 */
[----:B------:R-:W-:-:S04]  /*0fc0*/  ISETP.NE.U32.AND P0, PT, RZ, UR4, PT ;  /* 0x00000004ff007c0c */ /* 0x000fc8000bf05070 */
[----:B------:R-:W-:-:S13]  /*0fd0*/  ISETP.NE.AND.EX P0, PT, RZ, UR5, PT, P0 ;  /* 0x00000005ff007c0c */ /* 0x000fda000bf05300 */
[----:B------:R-:W-:Y:S05]  /*0fe0*/  @!P0 BRA `(.L_x_13) ;  /* 0x00000000000c8947 */ /* 0x000fea0003800000 */
[----:B------:R-:W0:Y:S02]  /*0ff0*/  LDC.64 R88, c[0x0][0x588] ;  /* 0x00016200ff587b82 */ /* 0x000e240000000a00 */
[----:B0-----:R1:W5:Y:S01]  /*1000*/  LDG.E R88, desc[UR38][R88.64] ;  /* 0x0000002658587981 */ /* 0x001362000c1e1900 */
[----:B------:R-:W-:Y:S05]  /*1010*/  BRA `(.L_x_12) ;  /* 0x0000000000087947 */ /* 0x000fea0003800000 */
.L_x_13:
[----:B------:R-:W-:Y:S02]  /*1020*/  ULDC UR4, c[0x0][0x580] ;  /* 0x0001600000047ab9 */ /* 0x000fe40000000800 */
[----:B------:R-:W-:-:S07]  /*1030*/  IMAD.U32 R88, RZ, RZ, UR4 ;  /* 0x00000004ff587e24 */ /* 0x000fce000f8e00ff */
.L_x_12:
[----:B------:R-:W-:Y:S02]  /*1040*/  ULDC.64 UR4, c[0x0][0x5a0] ;  /* 0x0001680000047ab9 */ /* 0x000fe40000000a00 */
[----:B------:R-:W-:-:S04]  /*1050*/  ISETP.NE.U32.AND P0, PT, RZ, UR4, PT ;  /* 0x00000004ff007c0c */ /* 0x000fc8000bf05070 */
[----:B------:R-:W-:-:S13]  /*1060*/  ISETP.NE.AND.EX P0, PT, RZ, UR5, PT, P0 ;  /* 0x00000005ff007c0c */ /* 0x000fda000bf05300 */
[----:B------:R-:W-:Y:S05]  /*1070*/  @!P0 BRA `(.L_x_14) ;  /* 0x00000000001c8947 */ /* 0x000fea0003800000 */
[----:B0-----:R-:W0:Y:S02]  /*1080*/  LDC.64 R4, c[0x0][0x5a0] ;  /* 0x00016800ff047b82 */ /* 0x001e240000000a00 */
[----:B0-----:R-:W2:Y:S02]  /*1090*/  LDG.E.64 R4, desc[UR38][R4.64] ;  /* 0x0000002604047981 */ /* 0x001ea4000c1e1b00 */
[----:B--2---:R-:W-:-:S04]  /*10a0*/  ISETP.NE.U32.AND P0, PT, R4, RZ, PT ;  /* 0x000000ff0400720c */ /* 0x004fc80003f05070 */
[----:B------:R-:W-:-:S13]  /*10b0*/  ISETP.NE.AND.EX P0, PT, R5, RZ, PT, P0 ;  /* 0x000000ff0500720c */ /* 0x000fda0003f05300 */
[----:B------:R-:W-:Y:S05]  /*10c0*/  @!P0 BRA `(.L_x_14) ;  /* 0x0000000000088947 */ /* 0x000fea0003800000 */
[----:B-1----:R0:W5:Y:S01]  /*10d0*/  LD.E R89, desc[UR38][R4.64] ;  /* 0x0000002604597980 */ /* 0x002162000c101900 */
[----:B------:R-:W-:Y:S05]  /*10e0*/  BRA `(.L_x_15) ;  /* 0x0000000000247947 */ /* 0x000fea0003800000 */
.L_x_14:
[----:B------:R-:W-:Y:S02]  /*10f0*/  ULDC.64 UR4, c[0x0][0x590] ;  /* 0x0001640000047ab9 */ /* 0x000fe40000000a00 */
[----:B------:R-:W-:-:S04]  /*1100*/  ISETP.NE.U32.AND P0, PT, RZ, UR4, PT ;  /* 0x00000004ff007c0c */ /* 0x000fc8000bf05070 */
[----:B------:R-:W-:-:S13]  /*1110*/  ISETP.NE.AND.EX P0, PT, RZ, UR5, PT, P0 ;  /* 0x00000005ff007c0c */ /* 0x000fda000bf05300 */
[----:B------:R-:W-:Y:S05]  /*1120*/  @!P0 BRA `(.L_x_16) ;  /* 0x00000000000c8947 */ /* 0x000fea0003800000 */
[----:B0-----:R-:W1:Y:S02]  /*1130*/  LDC.64 R4, c[0x0][0x590] ;  /* 0x00016400ff047b82 */ /* 0x001e640000000a00 */
[----:B-1----:R1:W5:Y:S01]  /*1140*/  LDG.E R89, desc[UR38][R4.64] ;  /* 0x0000002604597981 */ /* 0x002362000c1e1900 */
[----:B------:R-:W-:Y:S05]  /*1150*/  BRA `(.L_x_15) ;  /* 0x0000000000087947 */ /* 0x000fea0003800000 */
.L_x_16:
[----:B------:R-:W-:Y:S02]  /*1160*/  ULDC UR4, c[0x0][0x584] ;  /* 0x0001610000047ab9 */ /* 0x000fe40000000800 */
[----:B-1----:R-:W-:-:S07]  /*1170*/  IMAD.U32 R89, RZ, RZ, UR4 ;  /* 0x00000004ff597e24 */ /* 0x002fce000f8e00ff */
.L_x_15:
[----:B------:R-:W-:-:S13]  /*1180*/  LOP3.LUT P0, RZ, R3, 0xff, RZ, 0xc0, !PT ;  /* 0x000000ff03ff7812 */ /* 0x000fda000780c0ff */
[----:B------:R-:W-:Y:S05]  /*1190*/  @!P0 EXIT ;  /* 0x000000000000894d */ /* 0x000fea0003800000 */
[----:B------:R-:W2:Y:S01]  /*11a0*/  LDC R92, c[0x0][0x658] ;  /* 0x00019600ff5c7b82 */ /* 0x000ea20000000800 */
[----:B------:R-:W-:Y:S01]  /*11b0*/  ULDC.64 UR6, c[0x0][0x288] ;  /* 0x0000a20000067ab9 */ /* 0x000fe20000000a00 */
[----:B------:R-:W-:Y:S01]  /*11c0*/  LOP3.LUT R6, R6, 0x1, RZ, 0xc0, !PT ;  /* 0x0000000106067812 */ /* 0x000fe200078ec0ff */
[----:B------:R-:W-:Y:S01]  /*11d0*/  UIADD3 UR4, UR7, 0x3f, URZ ;  /* 0x0000003f07047890 */ /* 0x000fe2000fffe03f */
[----:B------:R-:W-:Y:S01]  /*11e0*/  SHF.R.U32.HI R3, RZ, 0x2, R94 ;  /* 0x00000002ff037819 */ /* 0x000fe2000001165e */
[----:B01----:R-:W-:Y:S01]  /*11f0*/  IMAD.MOV.U32 R5, RZ, RZ, -0x1 ;  /* 0xffffffffff057424 */ /* 0x003fe200078e00ff */
[----:B------:R-:W-:Y:S01]  /*1200*/  SHF.R.U32.HI R0, RZ, 0x1, R0 ;  /* 0x00000001ff007819 */ /* 0x000fe20000011600 */
[----:B------:R-:W-:Y:S01]  /*1210*/  USHF.R.S32.HI UR5, URZ, 0x1f, UR4 ;  /* 0x0000001f3f057899 */ /* 0x000fe20008011404 */
[----:B------:R-:W0:Y:S01]  /*1220*/  LDC.64 R90, c[0x0][0x5c8] ;  /* 0x00017200ff5a7b82 */ /* 0x000e220000000a00 */
[----:B------:R-:W-:Y:S01]  /*1230*/  IMAD.SHL.U32 R22, R6, 0x40, RZ ;  /* 0x0000004006167824 */ /* 0x000fe200078e00ff */
[----:B------:R-:W-:Y:S01]  /*1240*/  LOP3.LUT R3, R3, 0x7, RZ, 0xc0, !PT ;  /* 0x0000000703037812 */ /* 0x000fe200078ec0ff */
[----:B------:R-:W-:Y:S01]  /*1250*/  ULEA.HI UR5, UR5, UR4, URZ, 0x6 ;  /* 0x0000000405057291 */ /* 0x000fe2000f8f303f */
[----:B------:R-:W-:Y:S01]  /*1260*/  LOP3.LUT R0, R0, 0x30, RZ, 0xc0, !PT ;  /* 0x0000003000007812 */ /* 0x000fe200078ec0ff */
[----:B------:R-:W-:Y:S01]  /*1270*/  IMAD.MOV.U32 R7, RZ, RZ, 0x1 ;  /* 0x00000001ff077424 */ /* 0x000fe200078e00ff */
[--C-:B------:R-:W-:Y:S01]  /*1280*/  LOP3.LUT R22, R22, 0x40, R3.reuse, 0xe2, !PT ;  /* 0x0000004016167812 */ /* 0x100fe200078ee203 */
[----:B------:R-:W-:Y:S01]  /*1290*/  USHF.R.S32.HI UR43, URZ, 0x6, UR5 ;  /* 0x000000063f2b7899 */ /* 0x000fe20008011405 */
[----:B------:R-:W1:Y:S01]  /*12a0*/  LDC R96, c[0x0][0x600] ;  /* 0x00018000ff607b82 */ /* 0x000e620000000800 */
[----:B------:R-:W-:Y:S01]  /*12b0*/  IADD3 R3, RZ, -R0, -R3 ;  /* 0x80000000ff037210 */ /* 0x000fe20007ffe803 */
[----:B------:R-:W-:Y:S01]  /*12c0*/  IMAD.U32 R4, RZ, RZ, UR6 ;  /* 0x00000006ff047e24 */ /* 0x000fe2000f8e00ff */
[C---:B------:R-:W-:Y:S01]  /*12d0*/  LOP3.LUT R93, R94.reuse, 0x3, RZ, 0xc0, !PT ;  /* 0x000000035e5d7812 */ /* 0x040fe200078ec0ff */
[----:B------:R-:W-:Y:S01]  /*12e0*/  UISETP.LT.AND UP0, UPT, UR43, 0x1, UPT ;  /* 0x000000012b00788c */ /* 0x000fe2000bf01270 */
[----:B------:R-:W-:Y:S01]  /*12f0*/  LOP3.LUT R95, R94, 0x80, RZ, 0xc0, !PT ;  /* 0x000000805e5f7812 */ /* 0x000fe200078ec0ff */
[----:B------:R-:W-:Y:S01]  /*1300*/  IMAD R3, R6, -0x40, R3 ;  /* 0xffffffc006037824 */ /* 0x000fe200078e0203 */
[----:B------:R-:W-:Y:S01]  /*1310*/  ULDC UR4, c[0x0][0x284] ;  /* 0x0000a10000047ab9 */ /* 0x000fe20000000800 */
[----:B--2---:R-:W-:Y:S01]  /*1320*/  SHF.L.U32 R5, R5, R92, RZ ;  /* 0x0000005c05057219 */ /* 0x004fe200000006ff */
[----:B------:R-:W-:Y:S01]  /*1330*/  USEL UR44, UR43, 0x1, UP0 ;  /* 0x000000012b2c7887 */ /* 0x000fe20008000000 */
[----:B------:R-:W-:Y:S01]  /*1340*/  IMAD R93, R93, -0x2, R4 ;  /* 0xfffffffe5d5d7824 */ /* 0x000fe200078e0204 */
[----:B------:R-:W-:Y:S01]  /*1350*/  LOP3.LUT R22, R22, R0, RZ, 0xfc, !PT ;  /* 0x0000000016167212 */ /* 0x000fe200078efcff */
[----:B------:R-:W-:Y:S01]  /*1360*/  IMAD.SHL.U32 R94, R94, 0x2, RZ ;  /* 0x000000025e5e7824 */ /* 0x000fe200078e00ff */
[----:B------:R-:W-:Y:S01]  /*1370*/  SHF.L.U32 R92, R7, R92, RZ ;  /* 0x0000005c075c7219 */ /* 0x000fe200000006ff */
[----:B------:R-:W-:Y:S01]  /*1380*/  VIADD R98, R3, UR4 ;  /* 0x0000000403627c36 */ /* 0x000fe20008000000 */
[----:B------:R-:W-:Y:S01]  /*1390*/  LOP3.LUT R103, R18, 0x1, RZ, 0xfc, !PT ;  /* 0x0000000112677812 */ /* 0x000fe200078efcff */
[----:B------:R-:W-:Y:S01]  /*13a0*/  IMAD.MOV.U32 R23, RZ, RZ, RZ ;  /* 0x000000ffff177224 */ /* 0x000fe200078e00ff */
[C---:B0-----:R-:W-:Y:S01]  /*13b0*/  SHF.L.U64.HI R91, R90.reuse, 0x3, R91 ;  /* 0x000000035a5b7819 */ /* 0x041fe2000001025b */
[----:B------:R-:W-:Y:S01]  /*13c0*/  IMAD.SHL.U32 R90, R90, 0x8, RZ ;  /* 0x000000085a5a7824 */ /* 0x000fe200078e00ff */
[----:B------:R-:W-:Y:S01]  /*13d0*/  SHF.R.U32.HI R95, RZ, 0x7, R95 ;  /* 0x00000007ff5f7819 */ /* 0x000fe2000001165f */
[----:B------:R-:W-:Y:S01]  /*13e0*/  UIADD3 UR44, UR43, -UR44, URZ ;  /* 0x8000002c2b2c7290 */ /* 0x000fe2000fffe03f */
[----:B------:R-:W-:Y:S01]  /*13f0*/  LOP3.LUT R97, RZ, R5, RZ, 0x33, !PT ;  /* 0x00000005ff617212 */ /* 0x000fe200078e33ff */
[----:B------:R-:W-:Y:S01]  /*1400*/  UMOV UR40, URZ ;  /* 0x0000003f00287c82 */ /* 0x000fe20008000000 */
[----:B------:R-:W-:Y:S01]  /*1410*/  UMOV UR41, URZ ;  /* 0x0000003f00297c82 */ /* 0x000fe20008000000 */
[----:B-1----:R-:W-:-:S08]  /*1420*/  VIADD R96, R96, 0xffffffff ;  /* 0xffffffff60607836 */ /* 0x002fd00000000000 */
.L_x_162:
[----:B0-----:R-:W0:Y:S01]  /*1430*/  SHFL.IDX PT, R0, R95, RZ, 0x1f ;  /* 0x00001fff5f007589 */ /* 0x001e2200000e0000 */
[----:B-1----:R-:W1:Y:S01]  /*1440*/  S2UR UR7, SR_CgaCtaId ;  /* 0x00000000000779c3 */ /* 0x002e620000008800 */
[----:B------:R-:W-:Y:S01]  /*1450*/  UMOV UR6, 0x400 ;  /* 0x0000040000067882 */ /* 0x000fe20000000000 */
[----:B0-----:R-:W-:Y:S01]  /*1460*/  R2UR UR4, R0 ;  /* 0x00000000000472ca */ /* 0x001fe200000e0000 */
[----:B-1----:R-:W-:-:S12]  /*1470*/  ULEA UR6, UR7, UR6, 0x18 ;  /* 0x0000000607067291 */ /* 0x002fd8000f8ec03f */
[----:B------:R-:W-:-:S04]  /*1480*/  ULEA.HI UR5, UR4, UR4, URZ, 0x1 ;  /* 0x0000000404057291 */ /* 0x000fc8000f8f083f */
[----:B------:R-:W-:-:S04]  /*1490*/  ULOP3.LUT UR5, UR5, 0x7fffe, URZ, 0xc0, !UPT ;  /* 0x0007fffe05057892 */ /* 0x000fc8000f8ec03f */
[----:B------:R-:W-:-:S03]  /*14a0*/  UIADD3 UR5, UR4, -UR5, URZ ;  /* 0x8000000504057290 */ /* 0x000fc6000fffe03f */
[----:B------:R-:W-:Y:S01]  /*14b0*/  ULDC UR4, c[0x0][0x28c] ;  /* 0x0000a30000047ab9 */ /* 0x000fe20000000800 */
[----:B------:R-:W-:Y:S01]  /*14c0*/  ULEA UR5, UR5, UR6, 0xd ;  /* 0x0000000605057291 */ /* 0x000fe2000f8e683f */
[----:B------:R-:W-:-:S03]  /*14d0*/  ISETP.LT.AND P0, PT, RZ, UR4, PT ;  /* 0x00000004ff007c0c */ /* 0x000fc6000bf01270 */
[----:B------:R-:W-:-:S04]  /*14e0*/  UIADD3 UR5, UR5, 0x100, URZ ;  /* 0x0000010005057890 */ /* 0x000fc8000fffe03f */
[----:B------:R-:W-:-:S04]  /*14f0*/  USHF.R.U32.HI UR5, URZ, 0x4, UR5 ;  /* 0x000000043f057899 */ /* 0x000fc80008011605 */
[----:B------:R-:W-:-:S04]  /*1500*/  ULOP3.LUT UR5, UR5, 0x3fff, URZ, 0xc0, !UPT ;  /* 0x00003fff05057892 */ /* 0x000fc8000f8ec03f */
[----:B------:R-:W-:Y:S01]  /*1510*/  ULOP3.LUT UR45, UR5, 0x10000, URZ, 0xfc, !UPT ;  /* 0x00010000052d7892 */ /* 0x000fe2000f8efc3f */
[----:B--2345:R-:W-:Y:S11]  /*1520*/  @P0 BRA `(.L_x_17) ;  /* 0x0000000000400947 */ /* 0x03cff60003800000 */
[----:B------:R-:W-:Y:S01]  /*1530*/  MOV R0, 0x0 ;  /* 0x0000000000007802 */ /* 0x000fe20000000f00 */
[----:B------:R-:W-:Y:S01]  /*1540*/  ULDC.64 UR4, c[0x4][0x68] ;  /* 0x01001a0000047ab9 */ /* 0x000fe20000000a00 */
[----:B------:R-:W-:Y:S01]  /*1550*/  ULDC.64 UR6, c[0x4][0x8] ;  /* 0x0100020000067ab9 */ /* 0x000fe20000000a00 */
[----:B------:R-:W-:Y:S01]  /*1560*/  IMAD.U32 R4, RZ, RZ, UR4 ;  /* 0x00000004ff047e24 */ /* 0x000fe2000f8e00ff */
[----:B------:R0:W1:Y:S01]  /*1570*/  LDC.64 R14, c[0x4][R0] ;  /* 0x01000000000e7b82 */ /* 0x0000620000000a00 */
[----:B------:R-:W-:Y:S01]  /*1580*/  IMAD.U32 R5, RZ, RZ, UR5 ;  /* 0x00000005ff057e24 */ /* 0x000fe2000f8e00ff */
[----:B------:R-:W-:Y:S01]  /*1590*/  ULDC.64 UR4, c[0x4][0x70] ;  /* 0x01001c0000047ab9 */ /* 0x000fe20000000a00 */
[----:B------:R-:W-:Y:S02]  /*15a0*/  IMAD.U32 R10, RZ, RZ, UR6 ;  /* 0x00000006ff0a7e24 */ /* 0x000fe4000f8e00ff */
[----:B------:R-:W-:Y:S02]  /*15b0*/  IMAD.U32 R6, RZ, RZ, UR4 ;  /* 0x00000004ff067e24 */ /* 0x000fe4000f8e00ff */
[----:B------:R-:W-:-:S02]  /*15c0*/  IMAD.U32 R7, RZ, RZ, UR5 ;  /* 0x00000005ff077e24 */ /* 0x000fc4000f8e00ff */
[----:B------:R-:W-:Y:S02]  /*15d0*/  IMAD.U32 R11, RZ, RZ, UR7 ;  /* 0x00000007ff0b7e24 */ /* 0x000fe4000f8e00ff */
[----:B------:R-:W-:Y:S02]  /*15e0*/  IMAD.MOV.U32 R8, RZ, RZ, 0x1e1 ;  /* 0x000001e1ff087424 */ /* 0x000fe400078e00ff */
[----:B------:R-:W-:Y:S02]  /*15f0*/  IMAD.MOV.U32 R12, RZ, RZ, 0x1 ;  /* 0x00000001ff0c7424 */ /* 0x000fe400078e00ff */
[----:B0-----:R-:W-:-:S07]  /*1600*/  IMAD.MOV.U32 R13, RZ, RZ, RZ ;  /* 0x000000ffff0d7224 */ /* 0x001fce00078e00ff */
[----:B------:R-:W-:-:S07]  /*1610*/  LEPC R20, `(.L_x_17) ;  /* 0x000000001014794e */ /* 0x000fce0000000000 */
[----:B-1---5:R-:W-:Y:S05]  /*1620*/  CALL.ABS.NOINC R14 ;  /* 0x000000000e007343 */ /* 0x022fea0003c00000 */
.L_x_17:
[----:B------:R-:W-:-:S13]  /*1630*/  ISETP.NE.AND P0, PT, R103, 0x3, PT ;  /* 0x000000036700780c */ /* 0x000fda0003f05270 */
[----:B------:R-:W-:Y:S05]  /*1640*/  @!P0 BRA `(.L_x_18) ;  /* 0x0000000000048947 */ /* 0x000fea0003800000 */
[----:B------:R-:W-:Y:S01]  /*1650*/  BPT.TRAP 0x1 ;  /* 0x000000040000795c */ /* 0x000fe20000300000 */
.L_x_18:
[----:B------:R-:W0:Y:S01]  /*1660*/  S2UR UR5, SR_CgaCtaId ;  /* 0x00000000000579c3 */ /* 0x000e220000008800 */
[----:B------:R-:W-:Y:S01]  /*1670*/  UMOV UR4, 0x400 ;  /* 0x0000040000047882 */ /* 0x000fe20000000000 */
[----:B------:R-:W-:Y:S02]  /*1680*/  IMAD.U32 R0, RZ, RZ, UR40 ;  /* 0x00000028ff007e24 */ /* 0x000fe4000f8e00ff */
[----:B------:R-:W-:-:S03]  /*1690*/  IMAD.U32 R3, RZ, RZ, UR41 ;  /* 0x00000029ff037e24 */ /* 0x000fc6000f8e00ff */
[----:B------:R-:W-:Y:S01]  /*16a0*/  SHF.L.U32 R0, R0, 0x1f, RZ ;  /* 0x0000001f00007819 */ /* 0x000fe200000006ff */
[----:B0-----:R-:W-:-:S06]  /*16b0*/  ULEA UR4, UR5, UR4, 0x18 ;  /* 0x0000000405047291 */ /* 0x001fcc000f8ec03f */
[----:B------:R-:W-:-:S04]  /*16c0*/  IMAD.U32 R6, RZ, RZ, UR4 ;  /* 0x00000004ff067e24 */ /* 0x000fc8000f8e00ff */
[----:B------:R-:W-:-:S04]  /*16d0*/  IMAD R3, R3, 0x8, R6 ;  /* 0x0000000803037824 */ /* 0x000fc800078e0206 */
[----:B------:R0:W1:Y:S01]  /*16e0*/  SYNCS.PHASECHK.TRANS64.TRYWAIT P1, [R3+URZ], R0 ;  /* 0x00000000030075a7 */ /* 0x000062000802017f */
[----:B------:R-:W-:Y:S05]  /*16f0*/  @!P0 BRA `(.L_x_19) ;  /* 0x0000000000048947 */ /* 0x000fea0003800000 */
[----:B------:R-:W-:Y:S01]  /*1700*/  BPT.TRAP 0x1 ;  /* 0x000000040000795c */ /* 0x000fe20000300000 */
.L_x_19:
[----:B------:R-:W-:-:S05]  /*1710*/  IMAD.U32 R4, RZ, RZ, UR44 ;  /* 0x0000002cff047e24 */ /* 0x000fca000f8e00ff */
[----:B------:R-:W-:Y:S01]  /*1720*/  ISETP.GE.AND P2, PT, R4, 0x1, PT ;  /* 0x000000010400780c */ /* 0x000fe20003f46270 */
[----:B-1----:R-:W-:-:S12]  /*1730*/  @P1 BRA `(.L_x_20) ;  /* 0x0000000000081947 */ /* 0x002fd80003800000 */
[----:B------:R-:W1:Y:S02]  /*1740*/  SYNCS.PHASECHK.TRANS64.TRYWAIT P1, [R3+URZ], R0 ;  /* 0x00000000030075a7 */ /* 0x000e64000802017f */
[----:B-1----:R-:W-:Y:S05]  /*1750*/  @!P1 BRA `(.L_x_21) ;  /* 0x0000006400a49947 */ /* 0x002fea0003800000 */
.L_x_20:
[----:B------:R-:W-:Y:S05]  /*1760*/  WARPSYNC.ALL ;  /* 0x0000000000007948 */ /* 0x000fea0003800000 */
[----:B------:R-:W-:Y:S01]  /*1770*/  R2UR UR4, R6 ;  /* 0x00000000060472ca */ /* 0x000fe200000e0000 */
[----:B------:R-:W-:Y:S01]  /*1780*/  ULEA UR5, UR41, UR45, 0xa ;  /* 0x0000002d29057291 */ /* 0x000fe2000f8e503f */
[----:B------:R-:W-:Y:S01]  /*1790*/  WARPGROUP.ARRIVE ;  /* 0x00000000000079c5 */ /* 0x000fe20000000000 */
[----:B------:R-:W-:Y:S01]  /*17a0*/  UMOV UR9, 0x40000040 ;  /* 0x4000004000097882 */ /* 0x000fe20000000000 */
[----:B------:R-:W-:-:S04]  /*17b0*/  UMOV UR11, 0x40000040 ;  /* 0x40000040000b7882 */ /* 0x000fc80000000000 */
[----:B------:R-:W-:-:S05]  /*17c0*/  UMOV UR8, UR5 ;  /* 0x0000000500087c82 */ /* 0x000fca0008000000 */
[----:B------:R-:W-:-:S04]  /*17d0*/  UIADD3 UR4, UR4, 0x14100, URZ ;  /* 0x0001410004047890 */ /* 0x000fc8000fffe03f */
[----:B------:R-:W-:-:S04]  /*17e0*/  USHF.R.U32.HI UR4, URZ, 0x4, UR4 ;  /* 0x000000043f047899 */ /* 0x000fc80008011604 */
[----:B------:R-:W-:-:S04]  /*17f0*/  ULOP3.LUT UR4, UR4, 0x3fff, URZ, 0xc0, !UPT ;  /* 0x00003fff04047892 */ /* 0x000fc8000f8ec03f */
[----:B------:R-:W-:-:S04]  /*1800*/  ULOP3.LUT UR4, UR4, 0x2000000, URZ, 0xfc, !UPT ;  /* 0x0200000004047892 */ /* 0x000fc8000f8efc3f */
[----:B------:R-:W-:-:S07]  /*1810*/  ULEA UR6, UR41, UR4, 0xa ;  /* 0x0000000429067291 */ /* 0x000fce000f8e503f */
[----:B------:R-:W-:Y:S02]  /*1820*/  UMOV UR10, UR6 ;  /* 0x00000006000a7c82 */ /* 0x000fe40008000000 */
[----:B------:R-:W-:Y:S01]  /*1830*/  HGMMA.64x128x16.F32 R24, gdesc[UR8].tnspB, RZ, !UPT, gsb0 ;  /* 0x41e00000081879f0 */ /* 0x000fe2000c0008ff */
[----:B------:R-:W-:Y:S02]  /*1840*/  UIADD3 UR8, UR5, 0x2, URZ ;  /* 0x0000000205087890 */ /* 0x000fe4000fffe03f */
[----:B------:R-:W-:Y:S01]  /*1850*/  UIADD3 UR10, UR6, 0x80, URZ ;  /* 0x00000080060a7890 */ /* 0x000fe2000fffe03f */
[----:B------:R-:W-:Y:S01]  /*1860*/  UMOV UR9, 0x40000040 ;  /* 0x4000004000097882 */ /* 0x000fe20000000000 */
[----:B------:R-:W-:Y:S01]  /*1870*/  UMOV UR11, 0x40000040 ;  /* 0x40000040000b7882 */ /* 0x000fe20000000000 */
[----:B------:R-:W-:Y:S02]  /*1880*/  WARPGROUP.DEPBAR.LE gsb0, 0x0 ;  /* 0x00008000000079c5 */ /* 0x000fe40000010000 */
[----:B------:R-:W-:-:S06]  /*1890*/  WARPGROUP.ARRIVE ;  /* 0x00000000000079c5 */ /* 0x000fcc0000000000 */
[----:B------:R-:W-:Y:S01]  /*18a0*/  HGMMA.64x128x16.F32 R24, gdesc[UR8].tnspB, R24, gsb0 ;  /* 0x41e00000081879f0 */ /* 0x000fe20008000818 */
        /* <DEDUP_REMOVED lines=13> */
[----:B------:R-:W-:Y:S03]  /*1980*/  HGMMA.64x128x16.F32 R24, gdesc[UR8].tnspB, R24, gsb0 ;  /* 0x41e00000081879f0 */ /* 0x000fe60008000818 */
[----:B------:R-:W-:Y:S02]  /*1990*/  WARPGROUP.DEPBAR.LE gsb0, 0x0 ;  /* 0x00008000000079c5 */ /* 0x000fe40000010000 */
[----:B------:R-:W-:Y:S05]  /*19a0*/  @!P2 BRA `(.L_x_22) ;  /* 0x000000040028a947 */ /* 0x000fea0003800000 */
[----:B------:R-:W-:Y:S01]  /*19b0*/  UIADD3 UR5, UR41, 0x1, URZ ;  /* 0x0000000129057890 */ /* 0x000fe2000fffe03f */
[----:B01----:R-:W-:Y:S02]  /*19c0*/  IMAD.U32 R0, RZ, RZ, UR44 ;  /* 0x0000002cff007e24 */ /* 0x003fe4000f8e00ff */
[----:B------:R-:W-:Y:S01]  /*19d0*/  IMAD.U32 R3, RZ, RZ, UR41 ;  /* 0x00000029ff037e24 */ /* 0x000fe2000f8e00ff */
[----:B------:R-:W-:-:S04]  /*19e0*/  UISETP.NE.AND UP0, UPT, UR5, 0x5, UPT ;  /* 0x000000050500788c */ /* 0x000fc8000bf05270 */
[----:B------:R-:W-:Y:S02]  /*19f0*/  USEL UR6, URZ, 0x1, UP0 ;  /* 0x000000013f067887 */ /* 0x000fe40008000000 */
[----:B------:R-:W-:Y:S02]  /*1a00*/  USEL UR5, UR5, URZ, UP0 ;  /* 0x0000003f05057287 */ /* 0x000fe40008000000 */
[----:B------:R-:W-:-:S06]  /*1a10*/  ULOP3.LUT UR6, UR40, UR6, URZ, 0x3c, !UPT ;  /* 0x0000000628067292 */ /* 0x000fcc000f8e3c3f */
[----:B------:R-:W-:-:S07]  /*1a20*/  IMAD.U32 R7, RZ, RZ, UR6 ;  /* 0x00000006ff077e24 */ /* 0x000fce000f8e00ff */
.L_x_29:
[----:B------:R-:W-:Y:S05]  /*1a30*/  @!P0 BRA `(.L_x_23) ;  /* 0x0000000000048947 */ /* 0x000fea0003800000 */
[----:B------:R-:W-:Y:S01]  /*1a40*/  BPT.TRAP 0x1 ;  /* 0x000000040000795c */ /* 0x000fe20000300000 */
.L_x_23:
[----:B------:R-:W0:Y:S01]  /*1a50*/  S2UR UR7, SR_CgaCtaId ;  /* 0x00000000000779c3 */ /* 0x000e220000008800 */
[----:B------:R-:W-:Y:S01]  /*1a60*/  UMOV UR6, 0x400 ;  /* 0x0000040000067882 */ /* 0x000fe20000000000 */
[----:B------:R-:W-:Y:S01]  /*1a70*/  IMAD.U32 R5, RZ, RZ, UR5 ;  /* 0x00000005ff057e24 */ /* 0x000fe2000f8e00ff */
[----:B------:R-:W-:Y:S01]  /*1a80*/  SHF.L.U32 R4, R7, 0x1f, RZ ;  /* 0x0000001f07047819 */ /* 0x000fe200000006ff */
[----:B0-----:R-:W-:-:S06]  /*1a90*/  ULEA UR6, UR7, UR6, 0x18 ;  /* 0x0000000607067291 */ /* 0x001fcc000f8ec03f */
[----:B------:R-:W-:-:S04]  /*1aa0*/  IMAD.U32 R6, RZ, RZ, UR6 ;  /* 0x00000006ff067e24 */ /* 0x000fc8000f8e00ff */
[----:B------:R-:W-:-:S04]  /*1ab0*/  IMAD R5, R5, 0x8, R6 ;  /* 0x0000000805057824 */ /* 0x000fc800078e0206 */
[----:B------:R0:W1:Y:S01]  /*1ac0*/  SYNCS.PHASECHK.TRANS64.TRYWAIT P1, [R5+URZ], R4 ;  /* 0x00000004050075a7 */ /* 0x000062000802017f */
[----:B------:R-:W-:Y:S05]  /*1ad0*/  @!P0 BRA `(.L_x_24) ;  /* 0x0000000000048947 */ /* 0x000fea0003800000 */
[----:B------:R-:W-:Y:S01]  /*1ae0*/  BPT.TRAP 0x1 ;  /* 0x000000040000795c */ /* 0x000fe20000300000 */
.L_x_24:
[----:B-1----:R-:W-:Y:S05]  /*1af0*/  @P1 BRA `(.L_x_25) ;  /* 0x0000000000081947 */ /* 0x002fea0003800000 */
[----:B------:R-:W1:Y:S02]  /*1b00*/  SYNCS.PHASECHK.TRANS64.TRYWAIT P1, [R5+URZ], R4 ;  /* 0x00000004050075a7 */ /* 0x000e64000802017f */
[----:B-1----:R-:W-:Y:S05]  /*1b10*/  @!P1 BRA `(.L_x_26) ;  /* 0x0000006000c89947 */ /* 0x002fea0003800000 */
.L_x_25:
[----:B------:R-:W-:Y:S01]  /*1b20*/  ULEA UR6, UR5, UR45, 0xa ;  /* 0x0000002d05067291 */ /* 0x000fe2000f8e503f */
[----:B------:R-:W-:Y:S01]  /*1b30*/  WARPGROUP.ARRIVE ;  /* 0x00000000000079c5 */ /* 0x000fe20000000000 */
[----:B------:R-:W-:Y:S01]  /*1b40*/  ULEA UR7, UR5, UR4, 0xa ;  /* 0x0000000405077291 */ /* 0x000fe2000f8e503f */
[----:B------:R-:W-:Y:S01]  /*1b50*/  UMOV UR9, 0x40000040 ;  /* 0x4000004000097882 */ /* 0x000fe20000000000 */
[----:B------:R-:W-:-:S03]  /*1b60*/  UMOV UR11, 0x40000040 ;  /* 0x40000040000b7882 */ /* 0x000fc60000000000 */
[----:B------:R-:W-:Y:S02]  /*1b70*/  UMOV UR8, UR6 ;  /* 0x0000000600087c82 */ /* 0x000fe40008000000 */
[----:B------:R-:W-:Y:S02]  /*1b80*/  UMOV UR10, UR7 ;  /* 0x00000007000a7c82 */ /* 0x000fe40008000000 */
[----:B------:R-:W-:Y:S01]  /*1b90*/  HGMMA.64x128x16.F32 R24, gdesc[UR8].tnspB, R24, gsb0 ;  /* 0x41e00000081879f0 */ /* 0x000fe20008000818 */
[----:B------:R-:W-:Y:S02]  /*1ba0*/  UIADD3 UR8, UR6, 0x2, URZ ;  /* 0x0000000206087890 */ /* 0x000fe4000fffe03f */
[----:B------:R-:W-:Y:S01]  /*1bb0*/  UIADD3 UR10, UR7, 0x80, URZ ;  /* 0x00000080070a7890 */ /* 0x000fe2000fffe03f */
[----:B------:R-:W-:Y:S01]  /*1bc0*/  UMOV UR9, 0x40000040 ;  /* 0x4000004000097882 */ /* 0x000fe20000000000 */
[----:B------:R-:W-:Y:S01]  /*1bd0*/  UMOV UR11, 0x40000040 ;  /* 0x40000040000b7882 */ /* 0x000fe20000000000 */
[----:B------:R-:W-:-:S02]  /*1be0*/  WARPGROUP.DEPBAR.LE gsb0, 0x0 ;  /* 0x00008000000079c5 */ /* 0x000fc40000010000 */
        /* <DEDUP_REMOVED lines=18> */
[----:B------:R-:W-:Y:S01]  /*1d10*/  BPT.TRAP 0x1 ;  /* 0x000000040000795c */ /* 0x000fe20000300000 */
.L_x_27:
[----:B------:R-:W-:-:S13]  /*1d20*/  ISETP.NE.AND P1, PT, R102, RZ, PT ;  /* 0x000000ff6600720c */ /* 0x000fda0003f25270 */
[----:B01----:R-:W-:-:S04]  /*1d30*/  @P1 IMAD R4, R3, 0x8, R6 ;  /* 0x0000000803041824 */ /* 0x003fc800078e0206 */
[----:B------:R-:W-:-:S05]  /*1d40*/  @P1 VIADD R4, R4, 0x28 ;  /* 0x0000002804041836 */ /* 0x000fca0000000000 */
[----:B------:R-:W-:-:S04]  /*1d50*/  @P1 PRMT R4, R19, 0x654, R4 ;  /* 0x0000065413041816 */ /* 0x000fc80000000004 */
[----:B------:R0:W-:Y:S01]  /*1d60*/  @P1 SYNCS.ARRIVE.TRANS64.RED.A1T0 RZ, [R4+URZ], RZ ;  /* 0x000000ff04ff19a7 */ /* 0x0001e2000810043f */
[----:B------:R-:W-:-:S13]  /*1d70*/  ISETP.GT.U32.AND P1, PT, R18, 0x1, PT ;  /* 0x000000011200780c */ /* 0x000fda0003f24070 */
[----:B0-----:R-:W-:Y:S05]  /*1d80*/  @P1 BRA `(.L_x_28) ;  /* 0x0000000000041947 */ /* 0x001fea0003800000 */
[----:B------:R-:W-:Y:S01]  /*1d90*/  BPT.TRAP 0x1 ;  /* 0x000000040000795c */ /* 0x000fe20000300000 */
.L_x_28:
[----:B------:R-:W-:Y:S01]  /*1da0*/  UIADD3 UR5, UR5, 0x1, URZ ;  /* 0x0000000105057890 */ /* 0x000fe2000fffe03f */
[C---:B------:R-:W-:Y:S01]  /*1db0*/  ISETP.GT.AND P2, PT, R0.reuse, 0x1, PT ;  /* 0x000000010000780c */ /* 0x040fe20003f44270 */
[----:B------:R-:W-:Y:S02]  /*1dc0*/  VIADD R3, R3, 0x1 ;  /* 0x0000000103037836 */ /* 0x000fe40000000000 */
[----:B------:R-:W-:Y:S01]  /*1dd0*/  UISETP.NE.AND UP0, UPT, UR5, 0x5, UPT ;  /* 0x000000050500788c */ /* 0x000fe2000bf05270 */
[----:B------:R-:W-:Y:S02]  /*1de0*/  VIADD R0, R0, 0xffffffff ;  /* 0xffffffff00007836 */ /* 0x000fe40000000000 */
[C---:B------:R-:W-:Y:S01]  /*1df0*/  ISETP.NE.AND P1, PT, R3.reuse, 0x5, PT ;  /* 0x000000050300780c */ /* 0x040fe20003f25270 */
[----:B------:R-:W-:Y:S02]  /*1e00*/  USEL UR6, URZ, 0x1, UP0 ;  /* 0x000000013f067887 */ /* 0x000fe40008000000 */
[----:B------:R-:W-:Y:S01]  /*1e10*/  USEL UR5, UR5, URZ, UP0 ;  /* 0x0000003f05057287 */ /* 0x000fe20008000000 */
[----:B------:R-:W-:-:S03]  /*1e20*/  SEL R3, R3, RZ, P1 ;  /* 0x000000ff03037207 */ /* 0x000fc60000800000 */
[----:B------:R-:W-:Y:S01]  /*1e30*/  LOP3.LUT R7, R7, UR6, RZ, 0x3c, !PT ;  /* 0x0000000607077c12 */ /* 0x000fe2000f8e3cff */
[----:B------:R-:W-:Y:S07]  /*1e40*/  @P2 BRA `(.L_x_29) ;  /* 0xfffffff800f82947 */ /* 0x000fee000383ffff */
.L_x_22:
[----:B01----:R-:W0:Y:S02]  /*1e50*/  LDC R0, c[0x0][0x28c] ;  /* 0x0000a300ff007b82 */ /* 0x003e240000000800 */
[----:B0-----:R-:W-:-:S13]  /*1e60*/  ISETP.GE.AND P1, PT, R0, 0x1, PT ;  /* 0x000000010000780c */ /* 0x001fda0003f26270 */
[----:B------:R-:W-:Y:S05]  /*1e70*/  @!P1 BRA `(.L_x_30) ;  /* 0x0000000000449947 */ /* 0x000fea0003800000 */
[----:B------:R-:W-:Y:S05]  /*1e80*/  @!P0 BRA `(.L_x_31) ;  /* 0x0000000000048947 */ /* 0x000fea0003800000 */
[----:B------:R-:W-:Y:S01]  /*1e90*/  BPT.TRAP 0x1 ;  /* 0x000000040000795c */ /* 0x000fe20000300000 */
.L_x_31:
[----:B------:R-:W-:-:S13]  /*1ea0*/  ISETP.NE.AND P0, PT, R102, RZ, PT ;  /* 0x000000ff6600720c */ /* 0x000fda0003f05270 */
[----:B------:R-:W-:-:S05]  /*1eb0*/  VOTEU.ANY UP0, P0 ;  /* 0x00000000003f7886 */ /* 0x000fca0000000100 */
[----:B------:R-:W-:-:S06]  /*1ec0*/  @UP0 UIADD3 UR4, UR44, UR41, URZ ;  /* 0x000000292c040290 */ /* 0x000fcc000fffe03f */
[----:B------:R-:W-:Y:S02]  /*1ed0*/  IMAD.U32 R4, RZ, RZ, UR4 ;  /* 0x00000004ff047e24 */ /* 0x000fe4000f8e00ff */
[----:B------:R-:W-:Y:S02]  /*1ee0*/  IMAD.U32 R3, RZ, RZ, UR4 ;  /* 0x00000004ff037e24 */ /* 0x000fe4000f8e00ff */
[----:B------:R-:W-:-:S05]  /*1ef0*/  @P0 IMAD.WIDE.U32 R4, R4, -0x33333333, RZ ;  /* 0xcccccccd04040825 */ /* 0x000fca00078e00ff */
[----:B------:R-:W-:-:S05]  /*1f00*/  @P0 SHF.R.U32.HI R0, RZ, 0x2, R5 ;  /* 0x00000002ff000819 */ /* 0x000fca0000011605 */
[----:B------:R-:W-:-:S04]  /*1f10*/  @P0 IMAD R0, R0, -0x5, R3 ;  /* 0xfffffffb00000824 */ /* 0x000fc800078e0203 */
[----:B------:R-:W-:-:S04]  /*1f20*/  @P0 IMAD R0, R0, 0x8, R6 ;  /* 0x0000000800000824 */ /* 0x000fc800078e0206 */
[----:B------:R-:W-:-:S05]  /*1f30*/  @P0 VIADD R0, R0, 0x28 ;  /* 0x0000002800000836 */ /* 0x000fca0000000000 */
[----:B------:R-:W-:-:S04]  /*1f40*/  @P0 PRMT R0, R19, 0x654, R0 ;  /* 0x0000065413000816 */ /* 0x000fc80000000000 */
[----:B------:R0:W-:Y:S01]  /*1f50*/  @P0 SYNCS.ARRIVE.TRANS64.RED.A1T0 RZ, [R0+URZ], RZ ;  /* 0x000000ff00ff09a7 */ /* 0x0001e2000810043f */
[----:B------:R-:W-:-:S13]  /*1f60*/  ISETP.GT.U32.AND P0, PT, R18, 0x1, PT ;  /* 0x000000011200780c */ /* 0x000fda0003f04070 */
[----:B0-----:R-:W-:Y:S05]  /*1f70*/  @P0 BRA `(.L_x_30) ;  /* 0x0000000000040947 */ /* 0x001fea0003800000 */
[----:B------:R-:W-:Y:S01]  /*1f80*/  BPT.TRAP 0x1 ;  /* 0x000000040000795c */ /* 0x000fe20000300000 */
.L_x_30:
[----:B------:R-:W-:Y:S01]  /*1f90*/  IMAD.SHL.U32 R3, R100, 0x80, RZ ;  /* 0x0000008064037824 */ /* 0x000fe200078e00ff */
[----:B------:R-:W-:Y:S01]  /*1fa0*/  UIADD3 UR41, UR43, UR41, URZ ;  /* 0x000000292b297290 */ /* 0x000fe2000fffe03f */
[----:B------:R-:W-:Y:S01]  /*1fb0*/  SHF.R.S32.HI R13, RZ, 0x1f, R99 ;  /* 0x0000001fff0d7819 */ /* 0x000fe20000011463 */
[----:B------:R-:W-:Y:S01]  /*1fc0*/  UISETP.GE.U32.AND UP1, UPT, UR43, 0x5, UPT ;  /* 0x000000052b00788c */ /* 0x000fe2000bf26070 */
[----:B------:R-:W-:Y:S01]  /*1fd0*/  IMAD.SHL.U32 R7, R101, 0x80, RZ ;  /* 0x0000008065077824 */ /* 0x000fe200078e00ff */
[----:B------:R-:W-:Y:S01]  /*1fe0*/  ULDC UR7, c[0x0][0x288] ;  /* 0x0000a20000077ab9 */ /* 0x000fe20000000800 */
[C---:B------:R-:W-:Y:S01]  /*1ff0*/  LOP3.LUT R8, R3.reuse, 0x6, R94, 0xf8, !PT ;  /* 0x0000000603087812 */ /* 0x040fe200078ef85e */
[----:B------:R-:W-:Y:S01]  /*2000*/  UISETP.GT.U32.AND UP0, UPT, UR41, 0x4, UPT ;  /* 0x000000042900788c */ /* 0x000fe2000bf04070 */
[----:B------:R-:W-:Y:S01]  /*2010*/  ISETP.GE.AND P0, PT, R3, UR7, PT ;  /* 0x0000000703007c0c */ /* 0x000fe2000bf06270 */
[----:B------:R-:W-:Y:S01]  /*2020*/  ULDC.64 UR4, c[0x0][0x5d0] ;  /* 0x0001740000047ab9 */ /* 0x000fe20000000a00 */
[--C-:B------:R-:W-:Y:S01]  /*2030*/  SHF.R.S32.HI R9, RZ, 0x1f, R8.reuse ;  /* 0x0000001fff097819 */ /* 0x100fe20000011408 */
[----:B------:R-:W-:Y:S01]  /*2040*/  ULDC UR10, c[0x0][0x284] ;  /* 0x0000a100000a7ab9 */ /* 0x000fe20000000800 */
[----:B------:R-:W-:Y:S01]  /*2050*/  IMAD R0, R13, UR4, RZ ;  /* 0x000000040d007c24 */ /* 0x000fe2000f8e02ff */
[----:B------:R-:W-:Y:S01]  /*2060*/  UISETP.LT.U32.AND UP0, UPT, UR43, 0x5, UP0 ;  /* 0x000000052b00788c */ /* 0x000fe20008701070 */
[----:B------:R-:W-:Y:S01]  /*2070*/  ISETP.GE.OR P0, PT, R7, UR10, P0 ;  /* 0x0000000a07007c0c */ /* 0x000fe20008706670 */
[----:B------:R-:W-:Y:S01]  /*2080*/  IMAD.WIDE.U32 R4, R99, UR4, R8 ;  /* 0x0000000463047c25 */ /* 0x000fe2000f8e0008 */
[----:B------:R-:W-:Y:S01]  /*2090*/  ULDC.64 UR8, c[0x0][0x5c8] ;  /* 0x0001720000087ab9 */ /* 0x000fe20000000a00 */
[----:B------:R-:W-:-:S02]  /*20a0*/  USEL UR6, URZ, 0x1, !UP0 ;  /* 0x000000013f067887 */ /* 0x000fc4000c000000 */
[----:B------:R-:W-:Y:S01]  /*20b0*/  IMAD R11, R99, UR5, R0 ;  /* 0x00000005630b7c24 */ /* 0x000fe2000f8e0200 */
[----:B------:R-:W-:Y:S01]  /*20c0*/  @UP1 UIMAD.WIDE.U32 UR4, UR41, -0x33333333, URZ ;  /* 0xcccccccd290418a5 */ /* 0x000fe2000f8e003f */
[----:B------:R-:W-:Y:S01]  /*20d0*/  IMAD.WIDE R100, R101, 0x80, R22 ;  /* 0x0000008065647825 */ /* 0x000fe200078e0216 */
[----:B------:R-:W-:Y:S02]  /*20e0*/  ULOP3.LUT UR40, UR40, UR6, URZ, 0x3c, !UPT ;  /* 0x0000000628287292 */ /* 0x000fe4000f8e3c3f */
[----:B------:R-:W-:Y:S01]  /*20f0*/  @UP1 USHF.R.U32.HI UR4, URZ, 0x2, UR5 ;  /* 0x000000023f041899 */ /* 0x000fe20008011605 */
[----:B------:R-:W-:Y:S02]  /*2100*/  IMAD.IADD R5, R5, 0x1, R11 ;  /* 0x0000000105057824 */ /* 0x000fe400078e020b */
[----:B------:R-:W-:Y:S01]  /*2110*/  IMAD R11, R101, UR8, RZ ;  /* 0x00000008650b7c24 */ /* 0x000fe2000f8e02ff */
[----:B------:R-:W-:Y:S01]  /*2120*/  @UP1 ULOP3.LUT UR40, UR40, 0x1, UR4, 0x78, !UPT ;  /* 0x0000000128281892 */ /* 0x000fe2000f8e7804 */
[----:B------:R-:W-:-:S04]  /*2130*/  IMAD.WIDE.U32 R104, R100, UR8, R4 ;  /* 0x0000000864687c25 */ /* 0x000fc8000f8e0004 */
[----:B------:R-:W-:Y:S02]  /*2140*/  IMAD R11, R100, UR9, R11 ;  /* 0x00000009640b7c24 */ /* 0x000fe4000f8e020b */
[----:B------:R-:W-:Y:S01]  /*2150*/  IMAD.MOV.U32 R0, RZ, RZ, -0x1 ;  /* 0xffffffffff007424 */ /* 0x000fe200078e00ff */
[----:B------:R-:W-:Y:S06]  /*2160*/  @P0 BRA `(.L_x_32) ;  /* 0x0000004000040947 */ /* 0x000fec0003800000 */
[----:B-----5:R-:W-:Y:S01]  /*2170*/  FSETP.NEU.AND P1, PT, R89, RZ, PT ;  /* 0x000000ff5900720b */ /* 0x020fe20003f2d000 */
[----:B------:R-:W-:Y:S01]  /*2180*/  IMAD.IADD R4, R93, 0x1, -R3 ;  /* 0x000000015d047824 */ /* 0x000fe200078e0a03 */
[----:B------:R-:W-:Y:S01]  /*2190*/  BSSY B0, `(.L_x_32) ;  /* 0x00003fe000007945 */ /* 0x000fe20003800000 */
[----:B------:R-:W-:Y:S02]  /*21a0*/  IMAD.IADD R3, R98, 0x1, -R7 ;  /* 0x0000000162037824 */ /* 0x000fe400078e0a07 */
[----:B------:R-:W-:Y:S01]  /*21b0*/  IMAD.IADD R115, R105, 0x1, R11 ;  /* 0x0000000169737824 */ /* 0x000fe200078e020b */
[----:B------:R-:W-:-:S04]  /*21c0*/  ISETP.GT.AND P0, PT, R4, RZ, PT ;  /* 0x000000ff0400720c */ /* 0x000fc80003f04270 */
[----:B------:R-:W-:-:S03]  /*21d0*/  ISETP.GT.AND P3, PT, R3, RZ, P0 ;  /* 0x000000ff0300720c */ /* 0x000fc60000764270 */
[----:B------:R-:W-:Y:S10]  /*21e0*/  @!P1 BRA `(.L_x_33) ;  /* 0x0000002c00289947 */ /* 0x000ff40003800000 */
[----:B------:R-:W0:Y:S01]  /*21f0*/  LDC.64 R108, c[0x0][0x5b8] ;  /* 0x00016e00ff6c7b82 */ /* 0x000e220000000a00 */
[----:B------:R-:W-:-:S07]  /*2200*/  ULDC.64 UR4, c[0x0][0x5c0] ;  /* 0x0001700000047ab9 */ /* 0x000fce0000000a00 */
[----:B------:R-:W1:Y:S08]  /*2210*/  LDC.64 R110, c[0x0][0x5b0] ;  /* 0x00016c00ff6e7b82 */ /* 0x000e700000000a00 */
[----:B------:R-:W2:Y:S01]  /*2220*/  LDC.64 R112, c[0x0][0x5a8] ;  /* 0x00016a00ff707b82 */ /* 0x000ea20000000a00 */
[-C--:B0-----:R-:W-:Y:S02]  /*2230*/  IMAD R6, R13, R108.reuse, RZ ;  /* 0x0000006c0d067224 */ /* 0x081fe400078e02ff */
[----:B------:R-:W-:-:S04]  /*2240*/  IMAD.WIDE.U32 R106, R99, R108, R8 ;  /* 0x0000006c636a7225 */ /* 0x000fc800078e0008 */
[----:B------:R-:W-:Y:S02]  /*2250*/  IMAD R105, R99, R109, R6 ;  /* 0x0000006d63697224 */ /* 0x000fe400078e0206 */
[-C--:B-1----:R-:W-:Y:S02]  /*2260*/  IMAD R5, R101, R110.reuse, RZ ;  /* 0x0000006e65057224 */ /* 0x082fe400078e02ff */
[----:B------:R-:W-:Y:S02]  /*2270*/  IMAD.IADD R13, R107, 0x1, R105 ;  /* 0x000000016b0d7824 */ /* 0x000fe400078e0269 */
[----:B------:R-:W-:Y:S02]  /*2280*/  IMAD.MOV.U32 R12, RZ, RZ, R106 ;  /* 0x000000ffff0c7224 */ /* 0x000fe400078e006a */
[C---:B------:R-:W-:Y:S02]  /*2290*/  IMAD R109, R100.reuse, R111, R5 ;  /* 0x0000006f646d7224 */ /* 0x040fe400078e0205 */
[----:B------:R-:W-:-:S04]  /*22a0*/  IMAD.WIDE.U32 R6, R100, R110, R12 ;  /* 0x0000006e64067225 */ /* 0x000fc800078e000c */
[----:B------:R-:W-:Y:S01]  /*22b0*/  IMAD.IADD R5, R7, 0x1, R109 ;  /* 0x0000000107057824 */ /* 0x000fe200078e026d */
[----:B--2---:R-:W-:-:S04]  /*22c0*/  LEA R14, P1, R6, R112, 0x1 ;  /* 0x00000070060e7211 */ /* 0x004fc800078208ff */
[----:B------:R-:W-:-:S05]  /*22d0*/  LEA.HI.X R15, R6, R113, R5, 0x1, P1 ;  /* 0x00000071060f7211 */ /* 0x000fca00008f0c05 */
[----:B------:R0:W2:Y:S01]  /*22e0*/  @P3 LDG.E.LTC128B.U16 R5, desc[UR38][R14.64] ;  /* 0x000000260e053981 */ /* 0x0000a2000c1e1520 */
[----:B------:R-:W-:Y:S01]  /*22f0*/  IMAD.WIDE.U32 R6, R100, R110, R8 ;  /* 0x0000006e64067225 */ /* 0x000fe200078e0008 */
[----:B------:R-:W-:Y:S03]  /*2300*/  BSSY B1, `(.L_x_34) ;  /* 0x0000013000017945 */ /* 0x000fe60003800000 */
[----:B------:R-:W-:Y:S02]  /*2310*/  IMAD.IADD R7, R109, 0x1, R7 ;  /* 0x000000016d077824 */ /* 0x000fe400078e0207 */
[----:B------:R-:W-:Y:S01]  /*2320*/  IMAD.WIDE.U32 R20, R99, R108, R6 ;  /* 0x0000006c63147225 */ /* 0x000fe200078e0006 */
[----:B0-----:R-:W-:-:S03]  /*2330*/  SHF.L.U64.HI R15, R110, 0x3, R111 ;  /* 0x000000036e0f7819 */ /* 0x001fc6000001026f */
[----:B------:R-:W-:Y:S01]  /*2340*/  IMAD.IADD R7, R105, 0x1, R21 ;  /* 0x0000000169077824 */ /* 0x000fe200078e0215 */
[----:B------:R-:W-:Y:S01]  /*2350*/  LEA R6, P4, R20, R112, 0x1 ;  /* 0x0000007014067211 */ /* 0x000fe200078808ff */
[----:B------:R-:W-:-:S03]  /*2360*/  IMAD.SHL.U32 R14, R110, 0x8, RZ ;  /* 0x000000086e0e7824 */ /* 0x000fc600078e00ff */
[----:B------:R-:W-:Y:S01]  /*2370*/  LEA.HI.X R7, R20, R113, R7, 0x1, P4 ;  /* 0x0000007114077211 */ /* 0x000fe200020f0c07 */
[----:B--2---:R-:W-:-:S05]  /*2380*/  HADD2.F32 R10, -RZ, R5.H0_H0 ;  /* 0x20000005ff0a7230 */ /* 0x004fca0000004100 */
[----:B------:R-:W-:Y:S01]  /*2390*/  FMUL R11, R10, R89 ;  /* 0x000000590a0b7220 */ /* 0x000fe20000400000 */
[----:B------:R-:W-:-:S03]  /*23a0*/  LEA R10, P1, R104, UR4, 0x1 ;  /* 0x00000004680a7c11 */ /* 0x000fc6000f8208ff */
[----:B------:R-:W-:Y:S01]  /*23b0*/  FFMA R24, R24, R88, R11 ;  /* 0x0000005818187223 */ /* 0x000fe2000000000b */
[----:B------:R-:W-:Y:S02]  /*23c0*/  LEA.HI.X R11, R104, UR5, R115, 0x1, P1 ;  /* 0x00000005680b7c11 */ /* 0x000fe400088f0c73 */
[----:B------:R-:W-:Y:S02]  /*23d0*/  ISETP.GT.AND P1, PT, R4, 0x1, PT ;  /* 0x000000010400780c */ /* 0x000fe40003f24270 */
[----:B------:R-:W-:Y:S02]  /*23e0*/  F2FP.F16.F32.PACK_AB R24, RZ, R24 ;  /* 0x00000018ff18723e */ /* 0x000fe400000000ff */
[----:B------:R-:W-:-:S03]  /*23f0*/  ISETP.GT.AND P2, PT, R3, RZ, P1 ;  /* 0x000000ff0300720c */ /* 0x000fc60000f44270 */
[----:B------:R0:W-:Y:S10]  /*2400*/  @P3 STG.E.U16 desc[UR38][R10.64], R24 ;  /* 0x000000180a003986 */ /* 0x0001f4000c101526 */
[----:B------:R-:W-:Y:S05]  /*2410*/  @!P2 BRA `(.L_x_35) ;  /* 0x000000000004a947 */ /* 0x000fea0003800000 */
[----:B------:R1:W5:Y:S02]  /*2420*/  LDG.E.LTC128B.U16 R5, desc[UR38][R6.64+0x2] ;  /* 0x0000022606057981 */ /* 0x000364000c1e1520 */
.L_x_35:
[----:B------:R-:W-:Y:S05]  /*2430*/  BSYNC B1 ;  /* 0x0000000000017941 */ /* 0x000fea0003800000 */
.L_x_34:
[----:B-----5:R-:W-:Y:S01]  /*2440*/  HADD2.F32 R12, -RZ, R5.H0_H0 ;  /* 0x20000005ff0c7230 */ /* 0x020fe20000004100 */
[----:B------:R-:W-:Y:S01]  /*2450*/  ISETP.GT.AND P0, PT, R3, 0x8, P0 ;  /* 0x000000080300780c */ /* 0x000fe20000704270 */
[----:B------:R-:W-:Y:S01]  /*2460*/  IMAD.WIDE.U32 R20, R100, R110, R14 ;  /* 0x0000006e64147225 */ /* 0x000fe200078e000e */
[----:B0-----:R-:W-:-:S03]  /*2470*/  PRMT R24, R5, 0x7610, R24 ;  /* 0x0000761005187816 */ /* 0x001fc60000000018 */
[----:B------:R-:W-:Y:S01]  /*2480*/  FMUL R12, R12, R89 ;  /* 0x000000590c0c7220 */ /* 0x000fe20000400000 */
[----:B------:R-:W-:Y:S01]  /*2490*/  IMAD.IADD R109, R109, 0x1, R21 ;  /* 0x000000016d6d7824 */ /* 0x000fe200078e0215 */
[----:B------:R-:W-:Y:S02]  /*24a0*/  IADD3 R106, P3, R106, R20, RZ ;  /* 0x000000146a6a7210 */ /* 0x000fe40007f7e0ff */
[----:B------:R-:W-:-:S03]  /*24b0*/  FFMA R12, R25, R88, R12 ;  /* 0x00000058190c7223 */ /* 0x000fc6000000000c */
[----:B------:R-:W-:Y:S01]  /*24c0*/  IMAD.X R13, R109, 0x1, R13, P3 ;  /* 0x000000016d0d7824 */ /* 0x000fe200018e060d */
[C---:B------:R-:W-:Y:S02]  /*24d0*/  LEA R14, P3, R106.reuse, R112, 0x1 ;  /* 0x000000706a0e7211 */ /* 0x040fe400078608ff */
[----:B------:R-:W-:Y:S02]  /*24e0*/  F2FP.F16.F32.PACK_AB R12, RZ, R12 ;  /* 0x0000000cff0c723e */ /* 0x000fe400000000ff */
[----:B------:R-:W-:Y:S02]  /*24f0*/  LEA.HI.X R15, R106, R113, R13, 0x1, P3 ;  /* 0x000000716a0f7211 */ /* 0x000fe400018f0c0d */
[----:B------:R-:W-:-:S05]  /*2500*/  PRMT R21, R12, 0x7610, R21 ;  /* 0x000076100c157816 */ /* 0x000fca0000000015 */
[----:B------:R0:W-:Y:S04]  /*2510*/  @P2 STG.E.U16 desc[UR38][R10.64+0x2], R21 ;  /* 0x000002150a002986 */ /* 0x0001e8000c101526 */
[----:B------:R-:W2:Y:S01]  /*2520*/  @P0 LDG.E.LTC128B.U16 R24, desc[UR38][R14.64] ;  /* 0x000000260e180981 */ /* 0x000ea2000c1e1520 */
[----:B------:R-:W-:Y:S01]  /*2530*/  IADD3 R20, P2, R8, R20, RZ ;  /* 0x0000001408147210 */ /* 0x000fe20007f5e0ff */
[----:B------:R-:W-:Y:S01]  /*2540*/  BSSY B1, `(.L_x_36) ;  /* 0x0000011000017945 */ /* 0x000fe20003800000 */
[C---:B------:R-:W-:Y:S02]  /*2550*/  SHF.L.U64.HI R13, R90.reuse, 0x1, R91 ;  /* 0x000000015a0d7819 */ /* 0x040fe4000001025b */
[----:B------:R-:W-:Y:S01]  /*2560*/  ISETP.GT.AND P1, PT, R3, 0x8, P1 ;  /* 0x000000080300780c */ /* 0x000fe20000f24270 */
[----:B0-----:R-:W-:Y:S01]  /*2570*/  IMAD.X R21, R9, 0x1, R109, P2 ;  /* 0x0000000109157824 */ /* 0x001fe200010e066d */
[----:B------:R-:W-:Y:S01]  /*2580*/  LEA R12, P2, R90, R10, 0x1 ;  /* 0x0000000a5a0c7211 */ /* 0x000fe200078408ff */
[----:B------:R-:W-:-:S04]  /*2590*/  IMAD.WIDE.U32 R20, R99, R108, R20 ;  /* 0x0000006c63147225 */ /* 0x000fc800078e0014 */
[----:B------:R-:W-:Y:S02]  /*25a0*/  IMAD.X R13, R13, 0x1, R11, P2 ;  /* 0x000000010d0d7824 */ /* 0x000fe400010e060b */
[----:B------:R-:W-:Y:S02]  /*25b0*/  IMAD.IADD R9, R105, 0x1, R21 ;  /* 0x0000000169097824 */ /* 0x000fe400078e0215 */
[----:B--2---:R-:W-:-:S05]  /*25c0*/  HADD2.F32 R8, -RZ, R24.H0_H0 ;  /* 0x20000018ff087230 */ /* 0x004fca0000004100 */
[----:B------:R-:W-:Y:S01]  /*25d0*/  FMUL R5, R8, R89 ;  /* 0x0000005908057220 */ /* 0x000fe20000400000 */
[----:B------:R-:W-:-:S03]  /*25e0*/  LEA R8, P3, R20, R112, 0x1 ;  /* 0x0000007014087211 */ /* 0x000fc600078608ff */
[----:B------:R-:W-:Y:S01]  /*25f0*/  FFMA R5, R26, R88, R5 ;  /* 0x000000581a057223 */ /* 0x000fe20000000005 */
[----:B------:R-:W-:-:S04]  /*2600*/  LEA.HI.X R9, R20, R113, R9, 0x1, P3 ;  /* 0x0000007114097211 */ /* 0x000fc800018f0c09 */
[----:B------:R-:W-:-:S05]  /*2610*/  F2FP.F16.F32.PACK_AB R5, RZ, R5 ;  /* 0x00000005ff05723e */ /* 0x000fca00000000ff */
[----:B------:R0:W-:Y:S01]  /*2620*/  @P0 STG.E.U16 desc[UR38][R12.64], R5 ;  /* 0x000000050c000986 */ /* 0x0001e2000c101526 */
[----:B------:R-:W-:Y:S05]  /*2630*/  @!P1 BRA `(.L_x_37) ;  /* 0x0000000000049947 */ /* 0x000fea0003800000 */
[----:B------:R2:W5:Y:S02]  /*2640*/  LDG.E.LTC128B.U16 R24, desc[UR38][R8.64+0x2] ;  /* 0x0000022608187981 */ /* 0x000564000c1e1520 */
.L_x_37:
[----:B------:R-:W-:Y:S05]  /*2650*/  BSYNC B1 ;  /* 0x0000000000017941 */ /* 0x000fea0003800000 */
.L_x_36:
[----:B-----5:R-:W-:Y:S01]  /*2660*/  HADD2.F32 R14, -RZ, R24.H0_H0 ;  /* 0x20000018ff0e7230 */ /* 0x020fe20000004100 */
[----:B------:R-:W-:Y:S01]  /*2670*/  ISETP.GT.AND P0, PT, R4, 0x8, PT ;  /* 0x000000080400780c */ /* 0x000fe20003f04270 */
[----:B------:R-:W-:Y:S03]  /*2680*/  BSSY B1, `(.L_x_38) ;  /* 0x0000008000017945 */ /* 0x000fe60003800000 */
[----:B------:R-:W-:Y:S01]  /*2690*/  FMUL R14, R14, R89 ;  /* 0x000000590e0e7220 */ /* 0x000fe20000400000 */
[----:B------:R-:W-:-:S03]  /*26a0*/  ISETP.GT.AND P2, PT, R3, RZ, P0 ;  /* 0x000000ff0300720c */ /* 0x000fc60000744270 */
[----:B------:R-:W-:-:S05]  /*26b0*/  FFMA R14, R27, R88, R14 ;  /* 0x000000581b0e7223 */ /* 0x000fca000000000e */
[----:B------:R-:W-:-:S05]  /*26c0*/  F2FP.F16.F32.PACK_AB R14, RZ, R14 ;  /* 0x0000000eff0e723e */ /* 0x000fca00000000ff */
[----:B------:R3:W-:Y:S01]  /*26d0*/  @P1 STG.E.U16 desc[UR38][R12.64+0x2], R14 ;  /* 0x0000020e0c001986 */ /* 0x0007e2000c101526 */
[----:B------:R-:W-:Y:S05]  /*26e0*/  @!P2 BRA `(.L_x_39) ;  /* 0x000000000004a947 */ /* 0x000fea0003800000 */
[----:B------:R4:W5:Y:S02]  /*26f0*/  LDG.E.LTC128B.U16 R24, desc[UR38][R6.64+0x10] ;  /* 0x0000102606187981 */ /* 0x000964000c1e1520 */
.L_x_39:
[----:B------:R-:W-:Y:S05]  /*2700*/  BSYNC B1 ;  /* 0x0000000000017941 */ /* 0x000fea0003800000 */
.L_x_38:
[----:B---3-5:R-:W-:Y:S01]  /*2710*/  HADD2.F32 R14, -RZ, R24.H0_H0 ;  /* 0x20000018ff0e7230 */ /* 0x028fe20000004100 */
[----:B------:R-:W-:Y:S01]  /*2720*/  ISETP.GT.AND P1, PT, R4, 0x9, PT ;  /* 0x000000090400780c */ /* 0x000fe20003f24270 */
[----:B------:R-:W-:Y:S03]  /*2730*/  BSSY B1, `(.L_x_40) ;  /* 0x0000008000017945 */ /* 0x000fe60003800000 */
[----:B0-----:R-:W-:Y:S01]  /*2740*/  FMUL R5, R14, R89 ;  /* 0x000000590e057220 */ /* 0x001fe20000400000 */
[----:B------:R-:W-:-:S03]  /*2750*/  ISETP.GT.AND P3, PT, R3, RZ, P1 ;  /* 0x000000ff0300720c */ /* 0x000fc60000f64270 */
[----:B------:R-:W-:-:S05]  /*2760*/  FFMA R5, R28, R88, R5 ;  /* 0x000000581c057223 */ /* 0x000fca0000000005 */
[----:B------:R-:W-:-:S05]  /*2770*/  F2FP.F16.F32.PACK_AB R5, RZ, R5 ;  /* 0x00000005ff05723e */ /* 0x000fca00000000ff */
[----:B------:R0:W-:Y:S01]  /*2780*/  @P2 STG.E.U16 desc[UR38][R10.64+0x10], R5 ;  /* 0x000010050a002986 */ /* 0x0001e2000c101526 */
[----:B------:R-:W-:Y:S05]  /*2790*/  @!P3 BRA `(.L_x_41) ;  /* 0x000000000004b947 */ /* 0x000fea0003800000 */
[----:B------:R3:W5:Y:S02]  /*27a0*/  LDG.E.LTC128B.U16 R24, desc[UR38][R6.64+0x12] ;  /* 0x0000122606187981 */ /* 0x000764000c1e1520 */
.L_x_41:
[----:B------:R-:W-:Y:S05]  /*27b0*/  BSYNC B1 ;  /* 0x0000000000017941 */ /* 0x000fea0003800000 */
.L_x_40:
[----:B-----5:R-:W-:Y:S01]  /*27c0*/  HADD2.F32 R14, -RZ, R24.H0_H0 ;  /* 0x20000018ff0e7230 */ /* 0x020fe20000004100 */
[----:B------:R-:W-:Y:S01]  /*27d0*/  ISETP.GT.AND P0, PT, R3, 0x8, P0 ;  /* 0x000000080300780c */ /* 0x000fe20000704270 */
[----:B------:R-:W-:Y:S03]  /*27e0*/  BSSY B1, `(.L_x_42) ;  /* 0x0000007000017945 */ /* 0x000fe60003800000 */
[----:B------:R-:W-:-:S04]  /*27f0*/  FMUL R14, R14, R89 ;  /* 0x000000590e0e7220 */ /* 0x000fc80000400000 */
[----:B------:R-:W-:-:S05]  /*2800*/  FFMA R14, R29, R88, R14 ;  /* 0x000000581d0e7223 */ /* 0x000fca000000000e */
[----:B------:R-:W-:-:S05]  /*2810*/  F2FP.F16.F32.PACK_AB R14, RZ, R14 ;  /* 0x0000000eff0e723e */ /* 0x000fca00000000ff */
[----:B------:R0:W-:Y:S01]  /*2820*/  @P3 STG.E.U16 desc[UR38][R10.64+0x12], R14 ;  /* 0x0000120e0a003986 */ /* 0x0001e2000c101526 */
[----:B------:R-:W-:Y:S05]  /*2830*/  @!P0 BRA `(.L_x_43) ;  /* 0x0000000000048947 */ /* 0x000fea0003800000 */
[----:B------:R0:W5:Y:S02]  /*2840*/  LDG.E.LTC128B.U16 R24, desc[UR38][R8.64+0x10] ;  /* 0x0000102608187981 */ /* 0x000164000c1e1520 */
.L_x_43:
[----:B------:R-:W-:Y:S05]  /*2850*/  BSYNC B1 ;  /* 0x0000000000017941 */ /* 0x000fea0003800000 */
.L_x_42:
[----:B0----5:R-:W-:Y:S01]  /*2860*/  HADD2.F32 R14, -RZ, R24.H0_H0 ;  /* 0x20000018ff0e7230 */ /* 0x021fe20000004100 */
        /* <DEDUP_REMOVED lines=8> */
.L_x_45:
[----:B------:R-:W-:Y:S05]  /*28f0*/  BSYNC B1 ;  /* 0x0000000000017941 */ /* 0x000fea0003800000 */
.L_x_44:
        /* <DEDUP_REMOVED lines=10> */
.L_x_47:
[----:B------:R-:W-:Y:S05]  /*29a0*/  BSYNC B1 ;  /* 0x0000000000017941 */ /* 0x000fea0003800000 */
.L_x_46:
[----:B0----5:R-:W-:Y:S01]  /*29b0*/  HADD2.F32 R14, -RZ, R24.H0_H0 ;  /* 0x20000018ff0e7230 */ /* 0x021fe20000004100 */
        /* <DEDUP_REMOVED lines=9> */
.L_x_49:
[----:B------:R-:W-:Y:S05]  /*2a50*/  BSYNC B1 ;  /* 0x0000000000017941 */ /* 0x000fea0003800000 */
.L_x_48:
        /* <DEDUP_REMOVED lines=9> */
.L_x_51:
[----:B------:R-:W-:Y:S05]  /*2af0*/  BSYNC B1 ;  /* 0x0000000000017941 */ /* 0x000fea0003800000 */
.L_x_50:
        /* <DEDUP_REMOVED lines=9> */
.L_x_53:
[----:B------:R-:W-:Y:S05]  /*2b90*/  BSYNC B1 ;  /* 0x0000000000017941 */ /* 0x000fea0003800000 */
.L_x_52:
        /* <DEDUP_REMOVED lines=10> */
.L_x_55:
[----:B------:R-:W-:Y:S05]  /*2c40*/  BSYNC B1 ;  /* 0x0000000000017941 */ /* 0x000fea0003800000 */
.L_x_54:
        /* <DEDUP_REMOVED lines=10> */
.L_x_57:
[----:B------:R-:W-:Y:S05]  /*2cf0*/  BSYNC B1 ;  /* 0x0000000000017941 */ /* 0x000fea0003800000 */
.L_x_56:
        /* <DEDUP_REMOVED lines=9> */
.L_x_59:
[----:B------:R-:W-:Y:S05]  /*2d90*/  BSYNC B1 ;  /* 0x0000000000017941 */ /* 0x000fea0003800000 */
.L_x_58:
        /* <DEDUP_REMOVED lines=9> */
.L_x_61:
[----:B------:R-:W-:Y:S05]  /*2e30*/  BSYNC B1 ;  /* 0x0000000000017941 */ /* 0x000fea0003800000 */
.L_x_60:
        /* <DEDUP_REMOVED lines=10> */
.L_x_63:
[----:B------:R-:W-:Y:S05]  /*2ee0*/  BSYNC B1 ;  /* 0x0000000000017941 */ /* 0x000fea0003800000 */
.L_x_62:
        /* <DEDUP_REMOVED lines=10> */
.L_x_65:
[----:B------:R-:W-:Y:S05]  /*2f90*/  BSYNC B1 ;  /* 0x0000000000017941 */ /* 0x000fea0003800000 */
.L_x_64:
        /* <DEDUP_REMOVED lines=9> */
.L_x_67:
[----:B------:R-:W-:Y:S05]  /*3030*/  BSYNC B1 ;  /* 0x0000000000017941 */ /* 0x000fea0003800000 */
.L_x_66:
        /* <DEDUP_REMOVED lines=9> */
.L_x_69:
[----:B------:R-:W-:Y:S05]  /*30d0*/  BSYNC B1 ;  /* 0x0000000000017941 */ /* 0x000fea0003800000 */
.L_x_68:
        /* <DEDUP_REMOVED lines=10> */
.L_x_71:
[----:B------:R-:W-:Y:S05]  /*3180*/  BSYNC B1 ;  /* 0x0000000000017941 */ /* 0x000fea0003800000 */
.L_x_70:
        /* <DEDUP_REMOVED lines=10> */
.L_x_73:
[----:B------:R-:W-:Y:S05]  /*3230*/  BSYNC B1 ;  /* 0x0000000000017941 */ /* 0x000fea0003800000 */
.L_x_72:
        /* <DEDUP_REMOVED lines=9> */
.L_x_75:
[----:B------:R-:W-:Y:S05]  /*32d0*/  BSYNC B1 ;  /* 0x0000000000017941 */ /* 0x000fea0003800000 */
.L_x_74:
        /* <DEDUP_REMOVED lines=9> */
.L_x_77:
[----:B------:R-:W-:Y:S05]  /*3370*/  BSYNC B1 ;  /* 0x0000000000017941 */ /* 0x000fea0003800000 */
.L_x_76:
        /* <DEDUP_REMOVED lines=10> */
.L_x_79:
[----:B------:R-:W-:Y:S05]  /*3420*/  BSYNC B1 ;  /* 0x0000000000017941 */ /* 0x000fea0003800000 */
.L_x_78:
        /* <DEDUP_REMOVED lines=10> */
.L_x_81:
[----:B------:R-:W-:Y:S05]  /*34d0*/  BSYNC B1 ;  /* 0x0000000000017941 */ /* 0x000fea0003800000 */
.L_x_80:
        /* <DEDUP_REMOVED lines=9> */
.L_x_83:
[----:B------:R-:W-:Y:S05]  /*3570*/  BSYNC B1 ;  /* 0x0000000000017941 */ /* 0x000fea0003800000 */
.L_x_82:
        /* <DEDUP_REMOVED lines=9> */
.L_x_85:
[----:B------:R-:W-:Y:S05]  /*3610*/  BSYNC B1 ;  /* 0x0000000000017941 */ /* 0x000fea0003800000 */
.L_x_84:
        /* <DEDUP_REMOVED lines=10> */
.L_x_87:
[----:B------:R-:W-:Y:S05]  /*36c0*/  BSYNC B1 ;  /* 0x0000000000017941 */ /* 0x000fea0003800000 */
.L_x_86:
        /* <DEDUP_REMOVED lines=10> */
.L_x_89:
[----:B------:R-:W-:Y:S05]  /*3770*/  BSYNC B1 ;  /* 0x0000000000017941 */ /* 0x000fea0003800000 */
.L_x_88:
        /* <DEDUP_REMOVED lines=9> */
.L_x_91:
[----:B------:R-:W-:Y:S05]  /*3810*/  BSYNC B1 ;  /* 0x0000000000017941 */ /* 0x000fea0003800000 */
.L_x_90:
        /* <DEDUP_REMOVED lines=9> */
.L_x_93:
[----:B------:R-:W-:Y:S05]  /*38b0*/  BSYNC B1 ;  /* 0x0000000000017941 */ /* 0x000fea0003800000 */
.L_x_92:
        /* <DEDUP_REMOVED lines=10> */
.L_x_95:
[----:B------:R-:W-:Y:S05]  /*3960*/  BSYNC B1 ;  /* 0x0000000000017941 */ /* 0x000fea0003800000 */
.L_x_94:
        /* <DEDUP_REMOVED lines=10> */
.L_x_97:
[----:B------:R-:W-:Y:S05]  /*3a10*/  BSYNC B1 ;  /* 0x0000000000017941 */ /* 0x000fea0003800000 */
.L_x_96:
        /* <DEDUP_REMOVED lines=9> */
.L_x_99:
[----:B------:R-:W-:Y:S05]  /*3ab0*/  BSYNC B1 ;  /* 0x0000000000017941 */ /* 0x000fea0003800000 */
.L_x_98:
        /* <DEDUP_REMOVED lines=9> */
.L_x_101:
[----:B------:R-:W-:Y:S05]  /*3b50*/  BSYNC B1 ;  /* 0x0000000000017941 */ /* 0x000fea0003800000 */
.L_x_100:
        /* <DEDUP_REMOVED lines=10> */
.L_x_103:
[----:B------:R-:W-:Y:S05]  /*3c00*/  BSYNC B1 ;  /* 0x0000000000017941 */ /* 0x000fea0003800000 */
.L_x_102:
        /* <DEDUP_REMOVED lines=10> */
.L_x_105:
[----:B------:R-:W-:Y:S05]  /*3cb0*/  BSYNC B1 ;  /* 0x0000000000017941 */ /* 0x000fea0003800000 */
.L_x_104:
        /* <DEDUP_REMOVED lines=9> */
.L_x_107:
[----:B------:R-:W-:Y:S05]  /*3d50*/  BSYNC B1 ;  /* 0x0000000000017941 */ /* 0x000fea0003800000 */
.L_x_106:
        /* <DEDUP_REMOVED lines=9> */
.L_x_109:
[----:B------:R-:W-:Y:S05]  /*3df0*/  BSYNC B1 ;  /* 0x0000000000017941 */ /* 0x000fea0003800000 */
.L_x_108:
        /* <DEDUP_REMOVED lines=10> */
.L_x_111:
[----:B------:R-:W-:Y:S05]  /*3ea0*/  BSYNC B1 ;  /* 0x0000000000017941 */ /* 0x000fea0003800000 */
.L_x_110:
        /* <DEDUP_REMOVED lines=10> */
.L_x_113:
[----:B------:R-:W-:Y:S05]  /*3f50*/  BSYNC B1 ;  /* 0x0000000000017941 */ /* 0x000fea0003800000 */
.L_x_112:
        /* <DEDUP_REMOVED lines=9> */
.L_x_115:
[----:B------:R-:W-:Y:S05]  /*3ff0*/  BSYNC B1 ;  /* 0x0000000000017941 */ /* 0x000fea0003800000 */
.L_x_114:
        /* <DEDUP_REMOVED lines=9> */
.L_x_117:
[----:B------:R-:W-:Y:S05]  /*4090*/  BSYNC B1 ;  /* 0x0000000000017941 */ /* 0x000fea0003800000 */
.L_x_116:
        /* <DEDUP_REMOVED lines=10> */
.L_x_119:
[----:B------:R-:W-:Y:S05]  /*4140*/  BSYNC B1 ;  /* 0x0000000000017941 */ /* 0x000fea0003800000 */
.L_x_118:
        /* <DEDUP_REMOVED lines=10> */
.L_x_121:
[----:B------:R-:W-:Y:S05]  /*41f0*/  BSYNC B1 ;  /* 0x0000000000017941 */ /* 0x000fea0003800000 */
.L_x_120:
        /* <DEDUP_REMOVED lines=9> */
.L_x_123:
[----:B------:R-:W-:Y:S05]  /*4290*/  BSYNC B1 ;  /* 0x0000000000017941 */ /* 0x000fea0003800000 */
.L_x_122:
        /* <DEDUP_REMOVED lines=9> */
.L_x_125:
[----:B------:R-:W-:Y:S05]  /*4330*/  BSYNC B1 ;  /* 0x0000000000017941 */ /* 0x000fea0003800000 */
.L_x_124:
        /* <DEDUP_REMOVED lines=10> */
.L_x_127:
[----:B------:R-:W-:Y:S05]  /*43e0*/  BSYNC B1 ;  /* 0x0000000000017941 */ /* 0x000fea0003800000 */
.L_x_126:
        /* <DEDUP_REMOVED lines=10> */
.L_x_129:
[----:B------:R-:W-:Y:S05]  /*4490*/  BSYNC B1 ;  /* 0x0000000000017941 */ /* 0x000fea0003800000 */
.L_x_128:
        /* <DEDUP_REMOVED lines=9> */
.L_x_131:
[----:B------:R-:W-:Y:S05]  /*4530*/  BSYNC B1 ;  /* 0x0000000000017941 */ /* 0x000fea0003800000 */
.L_x_130:
        /* <DEDUP_REMOVED lines=9> */
.L_x_133:
[----:B------:R-:W-:Y:S05]  /*45d0*/  BSYNC B1 ;  /* 0x0000000000017941 */ /* 0x000fea0003800000 */
.L_x_132:
        /* <DEDUP_REMOVED lines=10> */
.L_x_135:
[----:B------:R-:W-:Y:S05]  /*4680*/  BSYNC B1 ;  /* 0x0000000000017941 */ /* 0x000fea0003800000 */
.L_x_134:
        /* <DEDUP_REMOVED lines=10> */
.L_x_137:
[----:B------:R-:W-:Y:S05]  /*4730*/  BSYNC B1 ;  /* 0x0000000000017941 */ /* 0x000fea0003800000 */
.L_x_136:
        /* <DEDUP_REMOVED lines=9> */
.L_x_139:
[----:B------:R-:W-:Y:S05]  /*47d0*/  BSYNC B1 ;  /* 0x0000000000017941 */ /* 0x000fea0003800000 */
.L_x_138:
        /* <DEDUP_REMOVED lines=9> */
.L_x_141:
[----:B------:R-:W-:Y:S05]  /*4870*/  BSYNC B1 ;  /* 0x0000000000017941 */ /* 0x000fea0003800000 */
.L_x_140:
        /* <DEDUP_REMOVED lines=10> */
.L_x_143:
[----:B------:R-:W-:Y:S05]  /*4920*/  BSYNC B1 ;  /* 0x0000000000017941 */ /* 0x000fea0003800000 */
.L_x_142:
        /* <DEDUP_REMOVED lines=10> */
.L_x_145:
[----:B------:R-:W-:Y:S05]  /*49d0*/  BSYNC B1 ;  /* 0x0000000000017941 */ /* 0x000fea0003800000 */
.L_x_144:
        /* <DEDUP_REMOVED lines=9> */
.L_x_147:
[----:B------:R-:W-:Y:S05]  /*4a70*/  BSYNC B1 ;  /* 0x0000000000017941 */ /* 0x000fea0003800000 */
.L_x_146:
        /* <DEDUP_REMOVED lines=9> */
.L_x_149:
[----:B------:R-:W-:Y:S05]  /*4b10*/  BSYNC B1 ;  /* 0x0000000000017941 */ /* 0x000fea0003800000 */
.L_x_148:
        /* <DEDUP_REMOVED lines=10> */
.L_x_151:
[----:B------:R-:W-:Y:S05]  /*4bc0*/  BSYNC B1 ;  /* 0x0000000000017941 */ /* 0x000fea0003800000 */
.L_x_150:
[----:B0----5:R-:W-:Y:S01]  /*4bd0*/  HADD2.F32 R14, -RZ, R24.H0_H0 ;  /* 0x20000018ff0e7230 */ /* 0x021fe20000004100 */
[----:B------:R-:W-:Y:S01]  /*4be0*/  ISETP.GT.AND P1, PT, R4, 0x79, PT ;  /* 0x000000790400780c */ /* 0x000fe20003f24270 */
[----:B------:R-:W-:Y:S01]  /*4bf0*/  @P2 IMAD.MOV.U32 R4, RZ, RZ, R10 ;  /* 0x000000ffff042224 */ /* 0x000fe200078e000a */
[----:B------:R-:W-:Y:S02]  /*4c00*/  BSSY B1, `(.L_x_152) ;  /* 0x000000a000017945 */ /* 0x000fe40003800000 */
[----:B------:R-:W-:Y:S01]  /*4c10*/  FMUL R5, R14, R89 ;  /* 0x000000590e057220 */ /* 0x000fe20000400000 */
[----:B------:R-:W-:-:S03]  /*4c20*/  ISETP.GT.AND P3, PT, R3, RZ, P1 ;  /* 0x000000ff0300720c */ /* 0x000fc60000f64270 */
[----:B------:R-:W-:-:S05]  /*4c30*/  FFMA R5, R84, R88, R5 ;  /* 0x0000005854057223 */ /* 0x000fca0000000005 */
[----:B------:R-:W-:-:S04]  /*4c40*/  F2FP.F16.F32.PACK_AB R5, RZ, R5 ;  /* 0x00000005ff05723e */ /* 0x000fc800000000ff */
[----:B------:R-:W-:Y:S01]  /*4c50*/  PRMT R14, R5, 0x7610, R14 ;  /* 0x00007610050e7816 */ /* 0x000fe2000000000e */
[----:B------:R-:W-:-:S05]  /*4c60*/  @P2 IMAD.MOV.U32 R5, RZ, RZ, R11 ;  /* 0x000000ffff052224 */ /* 0x000fca00078e000b */
[----:B------:R0:W-:Y:S01]  /*4c70*/  @P2 STG.E.U16 desc[UR38][R4.64+0xf0], R14 ;  /* 0x0000f00e04002986 */ /* 0x0001e2000c101526 */
[----:B------:R-:W-:Y:S05]  /*4c80*/  @!P3 BRA `(.L_x_153) ;  /* 0x000000000004b947 */ /* 0x000fea0003800000 */
[----:B------:R0:W5:Y:S02]  /*4c90*/  LDG.E.LTC128B.U16 R24, desc[UR38][R6.64+0xf2] ;  /* 0x0000f22606187981 */ /* 0x000164000c1e1520 */
.L_x_153:
[----:B------:R-:W-:Y:S05]  /*4ca0*/  BSYNC B1 ;  /* 0x0000000000017941 */ /* 0x000fea0003800000 */
.L_x_152:
        /* <DEDUP_REMOVED lines=9> */
.L_x_155:
[----:B------:R-:W-:Y:S05]  /*4d40*/  BSYNC B1 ;  /* 0x0000000000017941 */ /* 0x000fea0003800000 */
.L_x_154:
[----:B0----5:R-:W-:Y:S01]  /*4d50*/  HADD2.F32 R4, -RZ, R24.H0_H0 ;  /* 0x20000018ff047230 */ /* 0x021fe20000004100 */
[----:B------:R-:W-:Y:S01]  /*4d60*/  ISETP.GT.AND P1, PT, R3, 0x8, P1 ;  /* 0x000000080300780c */ /* 0x000fe20000f24270 */
[----:B------:R-:W-:Y:S03]  /*4d70*/  BSSY B1, `(.L_x_156) ;  /* 0x000000a000017945 */ /* 0x000fe60003800000 */
[----:B------:R-:W-:Y:S01]  /*4d80*/  FMUL R5, R4, R89 ;  /* 0x0000005904057220 */ /* 0x000fe20000400000 */
[----:B------:R-:W-:-:S03]  /*4d90*/  @P0 IMAD.MOV.U32 R4, RZ, RZ, R12 ;  /* 0x000000ffff040224 */ /* 0x000fc600078e000c */
[----:B------:R-:W-:-:S05]  /*4da0*/  FFMA R5, R86, R88, R5 ;  /* 0x0000005856057223 */ /* 0x000fca0000000005 */
[----:B------:R-:W-:-:S04]  /*4db0*/  F2FP.F16.F32.PACK_AB R5, RZ, R5 ;  /* 0x00000005ff05723e */ /* 0x000fc800000000ff */
[----:B-1-34-:R-:W-:Y:S01]  /*4dc0*/  PRMT R6, R5, 0x7610, R6 ;  /* 0x0000761005067816 */ /* 0x01afe20000000006 */
[----:B------:R-:W-:-:S05]  /*4dd0*/  @P0 IMAD.MOV.U32 R5, RZ, RZ, R13 ;  /* 0x000000ffff050224 */ /* 0x000fca00078e000d */
[----:B------:R0:W-:Y:S01]  /*4de0*/  @P0 STG.E.U16 desc[UR38][R4.64+0xf0], R6 ;  /* 0x0000f00604000986 */ /* 0x0001e2000c101526 */
[----:B------:R-:W-:Y:S05]  /*4df0*/  @!P1 BRA `(.L_x_157) ;  /* 0x0000000000049947 */ /* 0x000fea0003800000 */
[----:B------:R1:W5:Y:S02]  /*4e00*/  LDG.E.LTC128B.U16 R24, desc[UR38][R8.64+0xf2] ;  /* 0x0000f22608187981 */ /* 0x000364000c1e1520 */
.L_x_157:
[----:B------:R-:W-:Y:S05]  /*4e10*/  BSYNC B1 ;  /* 0x0000000000017941 */ /* 0x000fea0003800000 */
.L_x_156:
[----:B------:R-:W-:Y:S05]  /*4e20*/  @!P1 BRA `(.L_x_158) ;  /* 0x0000001000d09947 */ /* 0x000fea0003800000 */
[----:B-----5:R-:W-:-:S05]  /*4e30*/  HADD2.F32 R24, -RZ, R24.H0_H0 ;  /* 0x20000018ff187230 */ /* 0x020fca0000004100 */
[----:B------:R-:W-:-:S04]  /*4e40*/  FMUL R24, R24, R89 ;  /* 0x0000005918187220 */ /* 0x000fc80000400000 */
[----:B------:R-:W-:-:S05]  /*4e50*/  FFMA R24, R87, R88, R24 ;  /* 0x0000005857187223 */ /* 0x000fca0000000018 */
[----:B------:R-:W-:-:S05]  /*4e60*/  F2FP.F16.F32.PACK_AB R24, RZ, R24 ;  /* 0x00000018ff18723e */ /* 0x000fca00000000ff */
[----:B------:R3:W-:Y:S01]  /*4e70*/  STG.E.U16 desc[UR38][R12.64+0xf2], R24 ;  /* 0x0000f2180c007986 */ /* 0x0007e2000c101526 */
[----:B------:R-:W-:Y:S05]  /*4e80*/  BRA `(.L_x_158) ;  /* 0x0000001000b87947 */ /* 0x000fea0003800000 */
.L_x_33:
[----:B------:R-:W-:Y:S01]  /*4e90*/  ISETP.GT.AND P2, PT, R4, 0x1, PT ;  /* 0x000000010400780c */ /* 0x000fe20003f44270 */
[----:B------:R-:W-:Y:S01]  /*4ea0*/  ULDC.64 UR4, c[0x0][0x5c0] ;  /* 0x0001700000047ab9 */ /* 0x000fe20000000a00 */
[-C--:B------:R-:W-:Y:S01]  /*4eb0*/  FMUL R24, R24, R88.reuse ;  /* 0x0000005818187220 */ /* 0x080fe20000400000 */
[-C--:B------:R-:W-:Y:S01]  /*4ec0*/  FMUL R25, R25, R88.reuse ;  /* 0x0000005819197220 */ /* 0x080fe20000400000 */
[----:B------:R-:W-:Y:S01]  /*4ed0*/  ISETP.GT.AND P1, PT, R3, RZ, P2 ;  /* 0x000000ff0300720c */ /* 0x000fe20001724270 */
[-C--:B------:R-:W-:Y:S01]  /*4ee0*/  FMUL R26, R26, R88.reuse ;  /* 0x000000581a1a7220 */ /* 0x080fe20000400000 */
[----:B------:R-:W-:Y:S01]  /*4ef0*/  LEA R6, P4, R104, UR4, 0x1 ;  /* 0x0000000468067c11 */ /* 0x000fe2000f8808ff */
[----:B------:R-:W-:Y:S01]  /*4f00*/  FMUL R27, R27, R88 ;  /* 0x000000581b1b7220 */ /* 0x000fe20000400000 */
[----:B------:R-:W-:Y:S01]  /*4f10*/  F2FP.F16.F32.PACK_AB R24, RZ, R24 ;  /* 0x00000018ff18723e */ /* 0x000fe200000000ff */
[-C--:B------:R-:W-:Y:S01]  /*4f20*/  FMUL R28, R28, R88.reuse ;  /* 0x000000581c1c7220 */ /* 0x080fe20000400000 */
[----:B------:R-:W-:Y:S01]  /*4f30*/  LEA.HI.X R7, R104, UR5, R115, 0x1, P4 ;  /* 0x0000000568077c11 */ /* 0x000fe2000a0f0c73 */
[-C--:B------:R-:W-:Y:S01]  /*4f40*/  FMUL R29, R29, R88.reuse ;  /* 0x000000581d1d7220 */ /* 0x080fe20000400000 */
[----:B------:R-:W-:Y:S01]  /*4f50*/  F2FP.F16.F32.PACK_AB R25, RZ, R25 ;  /* 0x00000019ff19723e */ /* 0x000fe200000000ff */
[-C--:B------:R-:W-:Y:S01]  /*4f60*/  FMUL R30, R30, R88.reuse ;  /* 0x000000581e1e7220 */ /* 0x080fe20000400000 */
[----:B------:R-:W-:Y:S01]  /*4f70*/  ISETP.GT.AND P2, PT, R3, 0x8, P2 ;  /* 0x000000080300780c */ /* 0x000fe20001744270 */
[----:B------:R-:W-:Y:S01]  /*4f80*/  @P3 STG.E.U16 desc[UR38][R6.64], R24 ;  /* 0x0000001806003986 */ /* 0x000fe2000c101526 */
[C---:B------:R-:W-:Y:S01]  /*4f90*/  SHF.L.U64.HI R5, R90.reuse, 0x1, R91 ;  /* 0x000000015a057819 */ /* 0x040fe2000001025b */
[----:B------:R-:W-:Y:S01]  /*4fa0*/  FMUL R31, R31, R88 ;  /* 0x000000581f1f7220 */ /* 0x000fe20000400000 */
[----:B------:R-:W-:Y:S01]  /*4fb0*/  LEA R8, P3, R90, R6, 0x1 ;  /* 0x000000065a087211 */ /* 0x000fe200078608ff */
[----:B------:R-:W-:Y:S01]  /*4fc0*/  @P1 STG.E.U16 desc[UR38][R6.64+0x2], R25 ;  /* 0x0000021906001986 */ /* 0x000fe2000c101526 */
[----:B------:R-:W-:Y:S01]  /*4fd0*/  ISETP.GT.AND P1, PT, R3, 0x8, P0 ;  /* 0x000000080300780c */ /* 0x000fe20000724270 */
[----:B------:R-:W-:Y:S01]  /*4fe0*/  FMUL R32, R32, R88 ;  /* 0x0000005820207220 */ /* 0x000fe20000400000 */
[----:B------:R-:W-:Y:S01]  /*4ff0*/  F2FP.F16.F32.PACK_AB R26, RZ, R26 ;  /* 0x0000001aff1a723e */ /* 0x000fe200000000ff */
[----:B------:R-:W-:Y:S01]  /*5000*/  IMAD.X R9, R5, 0x1, R7, P3 ;  /* 0x0000000105097824 */ /* 0x000fe200018e0607 */
[----:B------:R-:W-:Y:S01]  /*5010*/  F2FP.F16.F32.PACK_AB R27, RZ, R27 ;  /* 0x0000001bff1b723e */ /* 0x000fe200000000ff */
[-C--:B------:R-:W-:Y:S01]  /*5020*/  FMUL R33, R33, R88.reuse ;  /* 0x0000005821217220 */ /* 0x080fe20000400000 */
[----:B------:R-:W-:Y:S01]  /*5030*/  ISETP.GT.AND P0, PT, R4, 0x8, PT ;  /* 0x000000080400780c */ /* 0x000fe20003f04270 */
[----:B------:R-:W-:Y:S01]  /*5040*/  FMUL R34, R34, R88 ;  /* 0x0000005822227220 */ /* 0x000fe20000400000 */
[----:B------:R-:W-:Y:S01]  /*5050*/  F2FP.F16.F32.PACK_AB R28, RZ, R28 ;  /* 0x0000001cff1c723e */ /* 0x000fe200000000ff */
[-C--:B------:R-:W-:Y:S01]  /*5060*/  FMUL R35, R35, R88.reuse ;  /* 0x0000005823237220 */ /* 0x080fe20000400000 */
[C---:B------:R-:W-:Y:S01]  /*5070*/  ISETP.GT.AND P4, PT, R3.reuse, RZ, P0 ;  /* 0x000000ff0300720c */ /* 0x040fe20000784270 */
[-C--:B------:R-:W-:Y:S01]  /*5080*/  FMUL R36, R36, R88.reuse ;  /* 0x0000005824247220 */ /* 0x080fe20000400000 */
[----:B------:R-:W-:Y:S01]  /*5090*/  F2FP.F16.F32.PACK_AB R29, RZ, R29 ;  /* 0x0000001dff1d723e */ /* 0x000fe200000000ff */
[----:B------:R-:W-:Y:S01]  /*50a0*/  @P1 STG.E.U16 desc[UR38][R8.64], R26 ;  /* 0x0000001a08001986 */ /* 0x000fe2000c101526 */
[----:B------:R-:W-:Y:S01]  /*50b0*/  ISETP.GT.AND P1, PT, R3, 0x8, P0 ;  /* 0x000000080300780c */ /* 0x000fe20000724270 */
[----:B------:R-:W-:Y:S01]  /*50c0*/  FMUL R37, R37, R88 ;  /* 0x0000005825257220 */ /* 0x000fe20000400000 */
[----:B------:R-:W-:Y:S01]  /*50d0*/  F2FP.F16.F32.PACK_AB R30, RZ, R30 ;  /* 0x0000001eff1e723e */ /* 0x000fe200000000ff */
[----:B------:R-:W-:Y:S01]  /*50e0*/  @P2 STG.E.U16 desc[UR38][R8.64+0x2], R27 ;  /* 0x0000021b08002986 */ /* 0x000fe2000c101526 */
[----:B------:R-:W-:Y:S01]  /*50f0*/  ISETP.GT.AND P2, PT, R4, 0x9, PT ;  /* 0x000000090400780c */ /* 0x000fe20003f44270 */
[-C--:B------:R-:W-:Y:S01]  /*5100*/  FMUL R38, R38, R88.reuse ;  /* 0x0000005826267220 */ /* 0x080fe20000400000 */
[----:B------:R-:W-:Y:S01]  /*5110*/  F2FP.F16.F32.PACK_AB R31, RZ, R31 ;  /* 0x0000001fff1f723e */ /* 0x000fe200000000ff */
[-C--:B------:R-:W-:Y:S01]  /*5120*/  FMUL R39, R39, R88.reuse ;  /* 0x0000005827277220 */ /* 0x080fe20000400000 */
[C---:B------:R-:W-:Y:S01]  /*5130*/  ISETP.GT.AND P3, PT, R3.reuse, RZ, P2 ;  /* 0x000000ff0300720c */ /* 0x040fe20001764270 */
[----:B------:R-:W-:Y:S01]  /*5140*/  @P4 STG.E.U16 desc[UR38][R6.64+0x10], R28 ;  /* 0x0000101c06004986 */ /* 0x000fe2000c101526 */
[----:B------:R-:W-:Y:S01]  /*5150*/  ISETP.GT.AND P2, PT, R3, 0x8, P2 ;  /* 0x000000080300780c */ /* 0x000fe20001744270 */
[-C--:B------:R-:W-:Y:S01]  /*5160*/  FMUL R40, R40, R88.reuse ;  /* 0x0000005828287220 */ /* 0x080fe20000400000 */
[----:B------:R-:W-:Y:S01]  /*5170*/  ISETP.GT.AND P0, PT, R4, 0x10, PT ;  /* 0x000000100400780c */ /* 0x000fe20003f04270 */
[----:B------:R-:W-:Y:S01]  /*5180*/  FMUL R41, R41, R88 ;  /* 0x0000005829297220 */ /* 0x000fe20000400000 */
[----:B------:R-:W-:Y:S01]  /*5190*/  F2FP.F16.F32.PACK_AB R32, RZ, R32 ;  /* 0x00000020ff20723e */ /* 0x000fe200000000ff */
[-C--:B------:R-:W-:Y:S01]  /*51a0*/  FMUL R42, R42, R88.reuse ;  /* 0x000000582a2a7220 */ /* 0x080fe20000400000 */
[----:B------:R-:W-:Y:S01]  /*51b0*/  ISETP.GT.AND P4, PT, R3, RZ, P0 ;  /* 0x000000ff0300720c */ /* 0x000fe20000784270 */
[-C--:B------:R-:W-:Y:S01]  /*51c0*/  FMUL R43, R43, R88.reuse ;  /* 0x000000582b2b7220 */ /* 0x080fe20000400000 */
[----:B------:R-:W-:Y:S01]  /*51d0*/  F2FP.F16.F32.PACK_AB R33, RZ, R33 ;  /* 0x00000021ff21723e */ /* 0x000fe200000000ff */
[----:B------:R-:W-:Y:S01]  /*51e0*/  FMUL R44, R44, R88 ;  /* 0x000000582c2c7220 */ /* 0x000fe20000400000 */
[----:B------:R-:W-:Y:S01]  /*51f0*/  F2FP.F16.F32.PACK_AB R34, RZ, R34 ;  /* 0x00000022ff22723e */ /* 0x000fe200000000ff */
[----:B------:R-:W-:Y:S01]  /*5200*/  @P3 STG.E.U16 desc[UR38][R6.64+0x12], R29 ;  /* 0x0000121d06003986 */ /* 0x000fe2000c101526 */
[----:B------:R-:W-:Y:S01]  /*5210*/  ISETP.GT.AND P3, PT, R4, 0x11, PT ;  /* 0x000000110400780c */ /* 0x000fe20003f64270 */
[-C--:B------:R-:W-:Y:S01]  /*5220*/  FMUL R45, R45, R88.reuse ;  /* 0x000000582d2d7220 */ /* 0x080fe20000400000 */
[----:B------:R-:W-:Y:S01]  /*5230*/  F2FP.F16.F32.PACK_AB R35, RZ, R35 ;  /* 0x00000023ff23723e */ /* 0x000fe200000000ff */
[----:B------:R-:W-:Y:S01]  /*5240*/  @P1 STG.E.U16 desc[UR38][R8.64+0x10], R30 ;  /* 0x0000101e08001986 */ /* 0x000fe2000c101526 */
[C---:B------:R-:W-:Y:S01]  /*5250*/  ISETP.GT.AND P1, PT, R3.reuse, 0x8, P0 ;  /* 0x000000080300780c */ /* 0x040fe20000724270 */
[-C--:B------:R-:W-:Y:S01]  /*5260*/  FMUL R46, R46, R88.reuse ;  /* 0x000000582e2e7220 */ /* 0x080fe20000400000 */
[----:B------:R-:W-:Y:S01]  /*5270*/  ISETP.GT.AND P0, PT, R4, 0x18, PT ;  /* 0x000000180400780c */ /* 0x000fe20003f04270 */
[----:B------:R-:W-:Y:S01]  /*5280*/  @P2 STG.E.U16 desc[UR38][R8.64+0x12], R31 ;  /* 0x0000121f08002986 */ /* 0x000fe2000c101526 */
[----:B------:R-:W-:Y:S01]  /*5290*/  ISETP.GT.AND P2, PT, R3, RZ, P3 ;  /* 0x000000ff0300720c */ /* 0x000fe20001f44270 */
[-C--:B------:R-:W-:Y:S01]  /*52a0*/  FMUL R47, R47, R88.reuse ;  /* 0x000000582f2f7220 */ /* 0x080fe20000400000 */
[C---:B------:R-:W-:Y:S01]  /*52b0*/  ISETP.GT.AND P3, PT, R3.reuse, 0x8, P3 ;  /* 0x000000080300780c */ /* 0x040fe20001f64270 */
[----:B------:R-:W-:Y:S01]  /*52c0*/  @P4 STG.E.U16 desc[UR38][R6.64+0x20], R32 ;  /* 0x0000202006004986 */ /* 0x000fe2000c101526 */
[----:B------:R-:W-:Y:S01]  /*52d0*/  ISETP.GT.AND P4, PT, R3, RZ, P0 ;  /* 0x000000ff0300720c */ /* 0x000fe20000784270 */
[----:B------:R-:W-:Y:S01]  /*52e0*/  FMUL R48, R48, R88 ;  /* 0x0000005830307220 */ /* 0x000fe20000400000 */
[----:B------:R-:W-:Y:S01]  /*52f0*/  F2FP.F16.F32.PACK_AB R36, RZ, R36 ;  /* 0x00000024ff24723e */ /* 0x000fe200000000ff */
[-C--:B------:R-:W-:Y:S01]  /*5300*/  FMUL R49, R49, R88.reuse ;  /* 0x0000005831317220 */ /* 0x080fe20000400000 */
[----:B------:R-:W-:Y:S01]  /*5310*/  F2FP.F16.F32.PACK_AB R37, RZ, R37 ;  /* 0x00000025ff25723e */ /* 0x000fe200000000ff */
[----:B------:R-:W-:Y:S01]  /*5320*/  FMUL R50, R50, R88 ;  /* 0x0000005832327220 */ /* 0x000fe20000400000 */
[----:B------:R-:W-:Y:S01]  /*5330*/  F2FP.F16.F32.PACK_AB R38, RZ, R38 ;  /* 0x00000026ff26723e */ /* 0x000fe200000000ff */
[----:B------:R-:W-:Y:S01]  /*5340*/  FMUL R51, R51, R88 ;  /* 0x0000005833337220 */ /* 0x000fe20000400000 */
[----:B------:R-:W-:Y:S01]  /*5350*/  F2FP.F16.F32.PACK_AB R39, RZ, R39 ;  /* 0x00000027ff27723e */ /* 0x000fe200000000ff */
[----:B------:R-:W-:Y:S01]  /*5360*/  @P2 STG.E.U16 desc[UR38][R6.64+0x22], R33 ;  /* 0x0000222106002986 */ /* 0x000fe2000c101526 */
[----:B------:R-:W-:Y:S01]  /*5370*/  F2FP.F16.F32.PACK_AB R40, RZ, R40 ;  /* 0x00000028ff28723e */ /* 0x000fe200000000ff */
[-C--:B------:R-:W-:Y:S01]  /*5380*/  FMUL R52, R52, R88.reuse ;  /* 0x0000005834347220 */ /* 0x080fe20000400000 */
[----:B------:R-:W-:Y:S01]  /*5390*/  F2FP.F16.F32.PACK_AB R41, RZ, R41 ;  /* 0x00000029ff29723e */ /* 0x000fe200000000ff */
[----:B------:R-:W-:Y:S01]  /*53a0*/  @P1 STG.E.U16 desc[UR38][R8.64+0x20], R34 ;  /* 0x0000202208001986 */ /* 0x000fe2000c101526 */
[----:B------:R-:W-:Y:S01]  /*53b0*/  ISETP.GT.AND P1, PT, R3, 0x8, P0 ;  /* 0x000000080300780c */ /* 0x000fe20000724270 */
[-C--:B------:R-:W-:Y:S01]  /*53c0*/  FMUL R53, R53, R88.reuse ;  /* 0x0000005835357220 */ /* 0x080fe20000400000 */
[C---:B------:R-:W-:Y:S01]  /*53d0*/  ISETP.GT.AND P0, PT, R4.reuse, 0x20, PT ;  /* 0x000000200400780c */ /* 0x040fe20003f04270 */
[----:B------:R-:W-:Y:S01]  /*53e0*/  @P3 STG.E.U16 desc[UR38][R8.64+0x22], R35 ;  /* 0x0000222308003986 */ /* 0x000fe2000c101526 */
[----:B------:R-:W-:Y:S01]  /*53f0*/  ISETP.GT.AND P3, PT, R4, 0x19, PT ;  /* 0x000000190400780c */ /* 0x000fe20003f64270 */
[----:B------:R-:W-:Y:S01]  /*5400*/  FMUL R54, R54, R88 ;  /* 0x0000005836367220 */ /* 0x000fe20000400000 */
[----:B------:R-:W-:Y:S01]  /*5410*/  F2FP.F16.F32.PACK_AB R42, RZ, R42 ;  /* 0x0000002aff2a723e */ /* 0x000fe200000000ff */
[----:B------:R-:W-:Y:S01]  /*5420*/  @P4 STG.E.U16 desc[UR38][R6.64+0x30], R36 ;  /* 0x0000302406004986 */ /* 0x000fe2000c101526 */
[----:B------:R-:W-:Y:S01]  /*5430*/  ISETP.GT.AND P2, PT, R3, RZ, P3 ;  /* 0x000000ff0300720c */ /* 0x000fe20001f44270 */
[-C--:B------:R-:W-:Y:S01]  /*5440*/  FMUL R55, R55, R88.reuse ;  /* 0x0000005837377220 */ /* 0x080fe20000400000 */
[C---:B------:R-:W-:Y:S01]  /*5450*/  ISETP.GT.AND P3, PT, R3.reuse, 0x8, P3 ;  /* 0x000000080300780c */ /* 0x040fe20001f64270 */
[-C--:B------:R-:W-:Y:S01]  /*5460*/  FMUL R56, R56, R88.reuse ;  /* 0x0000005838387220 */ /* 0x080fe20000400000 */
[----:B------:R-:W-:Y:S01]  /*5470*/  ISETP.GT.AND P4, PT, R3, RZ, P0 ;  /* 0x000000ff0300720c */ /* 0x000fe20000784270 */
[-C--:B------:R-:W-:Y:S01]  /*5480*/  FMUL R57, R57, R88.reuse ;  /* 0x0000005839397220 */ /* 0x080fe20000400000 */
[----:B------:R-:W-:Y:S01]  /*5490*/  F2FP.F16.F32.PACK_AB R43, RZ, R43 ;  /* 0x0000002bff2b723e */ /* 0x000fe200000000ff */
[----:B------:R-:W-:Y:S01]  /*54a0*/  FMUL R58, R58, R88 ;  /* 0x000000583a3a7220 */ /* 0x000fe20000400000 */
[----:B------:R-:W-:Y:S01]  /*54b0*/  F2FP.F16.F32.PACK_AB R44, RZ, R44 ;  /* 0x0000002cff2c723e */ /* 0x000fe200000000ff */
[-C--:B------:R-:W-:Y:S01]  /*54c0*/  FMUL R59, R59, R88.reuse ;  /* 0x000000583b3b7220 */ /* 0x080fe20000400000 */
[----:B------:R-:W-:Y:S01]  /*54d0*/  F2FP.F16.F32.PACK_AB R45, RZ, R45 ;  /* 0x0000002dff2d723e */ /* 0x000fe200000000ff */
[----:B------:R-:W-:Y:S01]  /*54e0*/  FMUL R60, R60, R88 ;  /* 0x000000583c3c7220 */ /* 0x000fe20000400000 */
[----:B------:R-:W-:Y:S01]  /*54f0*/  F2FP.F16.F32.PACK_AB R46, RZ, R46 ;  /* 0x0000002eff2e723e */ /* 0x000fe200000000ff */
[----:B------:R-:W-:Y:S01]  /*5500*/  @P2 STG.E.U16 desc[UR38][R6.64+0x32], R37 ;  /* 0x0000322506002986 */ /* 0x000fe2000c101526 */
[----:B------:R-:W-:Y:S01]  /*5510*/  F2FP.F16.F32.PACK_AB R47, RZ, R47 ;  /* 0x0000002fff2f723e */ /* 0x000fe200000000ff */
[----:B------:R-:W-:Y:S01]  /*5520*/  FMUL R61, R61, R88 ;  /* 0x000000583d3d7220 */ /* 0x000fe20000400000 */
[----:B------:R-:W-:Y:S01]  /*5530*/  F2FP.F16.F32.PACK_AB R48, RZ, R48 ;  /* 0x00000030ff30723e */ /* 0x000fe200000000ff */
[----:B------:R-:W-:Y:S01]  /*5540*/  @P1 STG.E.U16 desc[UR38][R8.64+0x30], R38 ;  /* 0x0000302608001986 */ /* 0x000fe2000c101526 */
[----:B------:R-:W-:Y:S01]  /*5550*/  ISETP.GT.AND P1, PT, R3, 0x8, P0 ;  /* 0x000000080300780c */ /* 0x000fe20000724270 */
[-C--:B------:R-:W-:Y:S01]  /*5560*/  FMUL R62, R62, R88.reuse ;  /* 0x000000583e3e7220 */ /* 0x080fe20000400000 */
[C---:B------:R-:W-:Y:S01]  /*5570*/  ISETP.GT.AND P0, PT, R4.reuse, 0x28, PT ;  /* 0x000000280400780c */ /* 0x040fe20003f04270 */
[----:B------:R-:W-:Y:S01]  /*5580*/  @P3 STG.E.U16 desc[UR38][R8.64+0x32], R39 ;  /* 0x0000322708003986 */ /* 0x000fe2000c101526 */
[----:B------:R-:W-:Y:S01]  /*5590*/  ISETP.GT.AND P3, PT, R4, 0x21, PT ;  /* 0x000000210400780c */ /* 0x000fe20003f64270 */
[-C--:B------:R-:W-:Y:S01]  /*55a0*/  FMUL R63, R63, R88.reuse ;  /* 0x000000583f3f7220 */ /* 0x080fe20000400000 */
[----:B------:R-:W-:Y:S01]  /*55b0*/  F2FP.F16.F32.PACK_AB R49, RZ, R49 ;  /* 0x00000031ff31723e */ /* 0x000fe200000000ff */
[----:B------:R-:W-:Y:S01]  /*55c0*/  @P4 STG.E.U16 desc[UR38][R6.64+0x40], R40 ;  /* 0x0000402806004986 */ /* 0x000fe2000c101526 */
[C---:B------:R-:W-:Y:S01]  /*55d0*/  ISETP.GT.AND P2, PT, R3.reuse, RZ, P3 ;  /* 0x000000ff0300720c */ /* 0x040fe20001f44270 */
[-C--:B------:R-:W-:Y:S01]  /*55e0*/  FMUL R64, R64, R88.reuse ;  /* 0x0000005840407220 */ /* 0x080fe20000400000 */
[----:B------:R-:W-:Y:S01]  /*55f0*/  ISETP.GT.AND P3, PT, R3, 0x8, P3 ;  /* 0x000000080300780c */ /* 0x000fe20001f64270 */
[-C--:B------:R-:W-:Y:S01]  /*5600*/  FMUL R65, R65, R88.reuse ;  /* 0x0000005841417220 */ /* 0x080fe20000400000 */
        /* <DEDUP_REMOVED lines=62> */
[----:B------:R-:W-:-:S02]  /*59f0*/  F2FP.F16.F32.PACK_AB R68, RZ, R68 ;  /* 0x00000044ff44723e */ /* 0x000fc400000000ff */
[----:B------:R-:W-:Y:S01]  /*5a00*/  F2FP.F16.F32.PACK_AB R69, RZ, R69 ;  /* 0x00000045ff45723e */ /* 0x000fe200000000ff */
[----:B------:R-:W-:Y:S01]  /*5a10*/  @P1 STG.E.U16 desc[UR38][R8.64+0x60], R50 ;  /* 0x0000603208001986 */ /* 0x000fe2000c101526 */
[C---:B------:R-:W-:Y:S02]  /*5a20*/  ISETP.GT.AND P1, PT, R3.reuse, 0x8, P0 ;  /* 0x000000080300780c */ /* 0x040fe40000724270 */
[C---:B------:R-:W-:Y:S01]  /*5a30*/  ISETP.GT.AND P0, PT, R4.reuse, 0x40, PT ;  /* 0x000000400400780c */ /* 0x040fe20003f04270 */
[----:B------:R-:W-:Y:S01]  /*5a40*/  @P3 STG.E.U16 desc[UR38][R8.64+0x62], R51 ;  /* 0x0000623308003986 */ /* 0x000fe2000c101526 */
[----:B------:R-:W-:Y:S02]  /*5a50*/  ISETP.GT.AND P3, PT, R4, 0x39, PT ;  /* 0x000000390400780c */ /* 0x000fe40003f64270 */
[----:B------:R-:W-:Y:S01]  /*5a60*/  F2FP.F16.F32.PACK_AB R70, RZ, R70 ;  /* 0x00000046ff46723e */ /* 0x000fe200000000ff */
[----:B------:R-:W-:Y:S01]  /*5a70*/  @P4 STG.E.U16 desc[UR38][R6.64+0x70], R52 ;  /* 0x0000703406004986 */ /* 0x000fe2000c101526 */
[----:B------:R-:W-:-:S02]  /*5a80*/  ISETP.GT.AND P2, PT, R3, RZ, P3 ;  /* 0x000000ff0300720c */ /* 0x000fc40001f44270 */
[C---:B------:R-:W-:Y:S02]  /*5a90*/  ISETP.GT.AND P3, PT, R3.reuse, 0x8, P3 ;  /* 0x000000080300780c */ /* 0x040fe40001f64270 */
[----:B------:R-:W-:Y:S02]  /*5aa0*/  ISETP.GT.AND P4, PT, R3, RZ, P0 ;  /* 0x000000ff0300720c */ /* 0x000fe40000784270 */
[----:B------:R-:W-:Y:S02]  /*5ab0*/  F2FP.F16.F32.PACK_AB R71, RZ, R71 ;  /* 0x00000047ff47723e */ /* 0x000fe400000000ff */
[----:B------:R-:W-:Y:S02]  /*5ac0*/  F2FP.F16.F32.PACK_AB R72, RZ, R72 ;  /* 0x00000048ff48723e */ /* 0x000fe400000000ff */
[----:B------:R-:W-:Y:S02]  /*5ad0*/  F2FP.F16.F32.PACK_AB R73, RZ, R73 ;  /* 0x00000049ff49723e */ /* 0x000fe400000000ff */
        /* <DEDUP_REMOVED lines=33> */
[----:B------:R-:W-:-:S03]  /*5cf0*/  F2FP.F16.F32.PACK_AB R87, RZ, R87 ;  /* 0x00000057ff57723e */ /* 0x000fc600000000ff */
[----:B------:R-:W-:Y:S04]  /*5d00*/  @P2 STG.E.U16 desc[UR38][R6.64+0x92], R61 ;  /* 0x0000923d06002986 */ /* 0x000fe8000c101526 */
[----:B------:R-:W-:Y:S01]  /*5d10*/  @P1 STG.E.U16 desc[UR38][R8.64+0x90], R62 ;  /* 0x0000903e08001986 */ /* 0x000fe2000c101526 */
[----:B------:R-:W-:Y:S02]  /*5d20*/  ISETP.GT.AND P1, PT, R3, 0x8, P0 ;  /* 0x000000080300780c */ /* 0x000fe40000724270 */
[C---:B------:R-:W-:Y:S01]  /*5d30*/  ISETP.GT.AND P0, PT, R4.reuse, 0x58, PT ;  /* 0x000000580400780c */ /* 0x040fe20003f04270 */
[----:B------:R-:W-:Y:S01]  /*5d40*/  @P3 STG.E.U16 desc[UR38][R8.64+0x92], R63 ;  /* 0x0000923f08003986 */ /* 0x000fe2000c101526 */
[----:B------:R-:W-:-:S03]  /*5d50*/  ISETP.GT.AND P3, PT, R4, 0x51, PT ;  /* 0x000000510400780c */ /* 0x000fc60003f64270 */
[----:B------:R-:W-:Y:S01]  /*5d60*/  @P4 STG.E.U16 desc[UR38][R6.64+0xa0], R64 ;  /* 0x0000a04006004986 */ /* 0x000fe2000c101526 */
[C---:B------:R-:W-:Y:S02]  /*5d70*/  ISETP.GT.AND P2, PT, R3.reuse, RZ, P3 ;  /* 0x000000ff0300720c */ /* 0x040fe40001f44270 */
[C---:B------:R-:W-:Y:S02]  /*5d80*/  ISETP.GT.AND P3, PT, R3.reuse, 0x8, P3 ;  /* 0x000000080300780c */ /* 0x040fe40001f64270 */
[----:B------:R-:W-:-:S09]  /*5d90*/  ISETP.GT.AND P4, PT, R3, RZ, P0 ;  /* 0x000000ff0300720c */ /* 0x000fd20000784270 */
        /* <DEDUP_REMOVED lines=9> */
[C---:B------:R-:W-:Y:S02]  /*5e30*/  ISETP.GT.AND P3, PT, R3.reuse, RZ, P0 ;  /* 0x000000ff0300720c */ /* 0x040fe40000764270 */
[----:B------:R-:W-:-:S07]  /*5e40*/  ISETP.GT.AND P0, PT, R3, 0x8, P0 ;  /* 0x000000080300780c */ /* 0x000fce0000704270 */
[----:B------:R-:W-:Y:S04]  /*5e50*/  @P2 STG.E.U16 desc[UR38][R6.64+0xb2], R69 ;  /* 0x0000b24506002986 */ /* 0x000fe8000c101526 */
[----:B------:R-:W-:Y:S01]  /*5e60*/  @P1 STG.E.U16 desc[UR38][R8.64+0xb0], R70 ;  /* 0x0000b04608001986 */ /* 0x000fe2000c101526 */
[----:B------:R-:W-:-:S03]  /*5e70*/  ISETP.GT.AND P1, PT, R4, 0x68, PT ;  /* 0x000000680400780c */ /* 0x000fc60003f24270 */
        /* <DEDUP_REMOVED lines=11> */
[C---:B------:R-:W-:Y:S02]  /*5f30*/  ISETP.GT.AND P2, PT, R3.reuse, RZ, P0 ;  /* 0x000000ff0300720c */ /* 0x040fe40000744270 */
[----:B------:R-:W-:Y:S01]  /*5f40*/  ISETP.GT.AND P0, PT, R3, 0x8, P0 ;  /* 0x000000080300780c */ /* 0x000fe20000704270 */
[----:B------:R-:W-:Y:S01]  /*5f50*/  @P3 STG.E.U16 desc[UR38][R6.64+0xd0], R76 ;  /* 0x0000d04c06003986 */ /* 0x000fe2000c101526 */
[----:B------:R-:W-:-:S04]  /*5f60*/  ISETP.GT.AND P3, PT, R4, 0x70, PT ;  /* 0x000000700400780c */ /* 0x000fc80003f64270 */
[C---:B------:R-:W-:Y:S02]  /*5f70*/  ISETP.GT.AND P4, PT, R3.reuse, RZ, P3 ;  /* 0x000000ff0300720c */ /* 0x040fe40001f84270 */
[----:B------:R-:W-:-:S03]  /*5f80*/  ISETP.GT.AND P3, PT, R3, 0x8, P3 ;  /* 0x000000080300780c */ /* 0x000fc60001f64270 */
[----:B------:R-:W-:Y:S01]  /*5f90*/  @P2 STG.E.U16 desc[UR38][R6.64+0xd2], R77 ;  /* 0x0000d24d06002986 */ /* 0x000fe2000c101526 */
[----:B------:R-:W-:-:S03]  /*5fa0*/  ISETP.GT.AND P2, PT, R4, 0x79, PT ;  /* 0x000000790400780c */ /* 0x000fc60003f44270 */
[----:B------:R-:W-:Y:S01]  /*5fb0*/  @P1 STG.E.U16 desc[UR38][R8.64+0xd0], R78 ;  /* 0x0000d04e08001986 */ /* 0x000fe2000c101526 */
[----:B------:R-:W-:-:S03]  /*5fc0*/  ISETP.GT.AND P1, PT, R4, 0x78, PT ;  /* 0x000000780400780c */ /* 0x000fc60003f24270 */
[----:B------:R-:W-:Y:S01]  /*5fd0*/  @P0 STG.E.U16 desc[UR38][R8.64+0xd2], R79 ;  /* 0x0000d24f08000986 */ /* 0x000fe2000c101526 */
[----:B------:R-:W-:-:S03]  /*5fe0*/  ISETP.GT.AND P0, PT, R4, 0x71, PT ;  /* 0x000000710400780c */ /* 0x000fc60003f04270 */
[----:B------:R-:W-:Y:S01]  /*5ff0*/  @P4 STG.E.U16 desc[UR38][R6.64+0xe0], R80 ;  /* 0x0000e05006004986 */ /* 0x000fe2000c101526 */
[C---:B------:R-:W-:Y:S02]  /*6000*/  ISETP.GT.AND P4, PT, R3.reuse, RZ, P0 ;  /* 0x000000ff0300720c */ /* 0x040fe40000784270 */
[----:B------:R-:W-:-:S11]  /*6010*/  ISETP.GT.AND P0, PT, R3, 0x8, P0 ;  /* 0x000000080300780c */ /* 0x000fd60000704270 */
[----:B------:R-:W-:Y:S02]  /*6020*/  @P4 IMAD.MOV.U32 R4, RZ, RZ, R6 ;  /* 0x000000ffff044224 */ /* 0x000fe400078e0006 */
[----:B------:R-:W-:-:S05]  /*6030*/  @P4 IMAD.MOV.U32 R5, RZ, RZ, R7 ;  /* 0x000000ffff054224 */ /* 0x000fca00078e0007 */
[----:B------:R0:W-:Y:S01]  /*6040*/  @P4 STG.E.U16 desc[UR38][R4.64+0xe2], R81 ;  /* 0x0000e25104004986 */ /* 0x0001e2000c101526 */
[C---:B------:R-:W-:Y:S02]  /*6050*/  ISETP.GT.AND P4, PT, R3.reuse, RZ, P2 ;  /* 0x000000ff0300720c */ /* 0x040fe40001784270 */
[----:B------:R-:W-:Y:S01]  /*6060*/  ISETP.GT.AND P2, PT, R3, 0x8, P2 ;  /* 0x000000080300780c */ /* 0x000fe20001744270 */
[----:B0-----:R-:W-:Y:S02]  /*6070*/  @P3 IMAD.MOV.U32 R4, RZ, RZ, R8 ;  /* 0x000000ffff043224 */ /* 0x001fe400078e0008 */
[----:B------:R-:W-:-:S05]  /*6080*/  @P3 IMAD.MOV.U32 R5, RZ, RZ, R9 ;  /* 0x000000ffff053224 */ /* 0x000fca00078e0009 */
[----:B------:R0:W-:Y:S01]  /*6090*/  @P3 STG.E.U16 desc[UR38][R4.64+0xe0], R82 ;  /* 0x0000e05204003986 */ /* 0x0001e2000c101526 */
[C---:B------:R-:W-:Y:S02]  /*60a0*/  ISETP.GT.AND P3, PT, R3.reuse, RZ, P1 ;  /* 0x000000ff0300720c */ /* 0x040fe40000f64270 */
[----:B------:R-:W-:Y:S01]  /*60b0*/  ISETP.GT.AND P1, PT, R3, 0x8, P1 ;  /* 0x000000080300780c */ /* 0x000fe20000f24270 */
[----:B0-----:R-:W-:Y:S02]  /*60c0*/  @P0 IMAD.MOV.U32 R4, RZ, RZ, R8 ;  /* 0x000000ffff040224 */ /* 0x001fe400078e0008 */
[----:B------:R-:W-:-:S05]  /*60d0*/  @P0 IMAD.MOV.U32 R5, RZ, RZ, R9 ;  /* 0x000000ffff050224 */ /* 0x000fca00078e0009 */
[----:B------:R0:W-:Y:S03]  /*60e0*/  @P0 STG.E.U16 desc[UR38][R4.64+0xe2], R83 ;  /* 0x0000e25304000986 */ /* 0x0001e6000c101526 */
[----:B0-----:R-:W-:Y:S02]  /*60f0*/  @P3 IMAD.MOV.U32 R4, RZ, RZ, R6 ;  /* 0x000000ffff043224 */ /* 0x001fe400078e0006 */
[----:B------:R-:W-:-:S05]  /*6100*/  @P3 IMAD.MOV.U32 R5, RZ, RZ, R7 ;  /* 0x000000ffff053224 */ /* 0x000fca00078e0007 */
[----:B------:R0:W-:Y:S04]  /*6110*/  @P3 STG.E.U16 desc[UR38][R4.64+0xf0], R84 ;  /* 0x0000f05404003986 */ /* 0x0001e8000c101526 */
[----:B------:R4:W-:Y:S01]  /*6120*/  @P4 STG.E.U16 desc[UR38][R6.64+0xf2], R85 ;  /* 0x0000f25506004986 */ /* 0x0009e2000c101526 */
[----:B0-----:R-:W-:Y:S02]  /*6130*/  @P1 IMAD.MOV.U32 R4, RZ, RZ, R8 ;  /* 0x000000ffff041224 */ /* 0x001fe400078e0008 */
[----:B------:R-:W-:-:S05]  /*6140*/  @P1 IMAD.MOV.U32 R5, RZ, RZ, R9 ;  /* 0x000000ffff051224 */ /* 0x000fca00078e0009 */
[----:B------:R4:W-:Y:S04]  /*6150*/  @P1 STG.E.U16 desc[UR38][R4.64+0xf0], R86 ;  /* 0x0000f05604001986 */ /* 0x0009e8000c101526 */
[----:B------:R4:W-:Y:S02]  /*6160*/  @P2 STG.E.U16 desc[UR38][R8.64+0xf2], R87 ;  /* 0x0000f25708002986 */ /* 0x0009e4000c101526 */
.L_x_158:
[----:B------:R-:W-:Y:S05]  /*6170*/  BSYNC B0 ;  /* 0x0000000000007941 */ /* 0x000fea0003800000 */
.L_x_32:
[----:B------:R-:W-:Y:S01]  /*6180*/  IADD3 R16, P0, R16, UR36, RZ ;  /* 0x0000002410107c10 */ /* 0x000fe2000ff1e0ff */
[----:B------:R-:W-:Y:S01]  /*6190*/  ULDC.64 UR4, c[0x0][0x650] ;  /* 0x0001940000047ab9 */ /* 0x000fe20000000a00 */
[----:B------:R-:W-:Y:S01]  /*61a0*/  PRMT R3, RZ, 0x7610, R3 ;  /* 0x00007610ff037816 */ /* 0x000fe20000000003 */
[----:B------:R-:W-:Y:S01]  /*61b0*/  IMAD.MOV.U32 R100, RZ, RZ, -0x1 ;  /* 0xffffffffff647424 */ /* 0x000fe200078e00ff */
[----:B------:R-:W-:Y:S01]  /*61c0*/  IADD3.X R17, R17, UR42, RZ, P0, !PT ;  /* 0x0000002a11117c10 */ /* 0x000fe200087fe4ff */
[----:B------:R-:W-:Y:S01]  /*61d0*/  IMAD.MOV.U32 R99, RZ, RZ, -0x1 ;  /* 0xffffffffff637424 */ /* 0x000fe200078e00ff */
[----:B------:R-:W-:-:S04]  /*61e0*/  ISETP.GE.U32.AND P0, PT, R16, UR4, PT ;  /* 0x0000000410007c0c */ /* 0x000fc8000bf06070 */
[----:B------:R-:W-:-:S13]  /*61f0*/  ISETP.GE.U32.AND.EX P0, PT, R17, UR5, PT, P0 ;  /* 0x0000000511007c0c */ /* 0x000fda000bf06100 */
[----:B------:R-:W-:Y:S05]  /*6200*/  @P0 BRA `(.L_x_159) ;  /* 0x00000004004c0947 */ /* 0x000fea0003800000 */
[----:B------:R-:W0:Y:S01]  /*6210*/  LDC.64 R10, c[0x0][0x628] ;  /* 0x00018a00ff0a7b82 */ /* 0x000e220000000a00 */
[----:B---3--:R-:W3:Y:S01]  /*6220*/  S2R R12, SR_CTAID.X ;  /* 0x00000000000c7919 */ /* 0x008ee20000002500 */
[----:B-12-4-:R-:W-:Y:S02]  /*6230*/  IMAD.MOV.U32 R8, RZ, RZ, R16 ;  /* 0x000000ffff087224 */ /* 0x016fe400078e0010 */
[----:B------:R-:W-:Y:S01]  /*6240*/  IMAD.MOV.U32 R9, RZ, RZ, R17 ;  /* 0x000000ffff097224 */ /* 0x000fe200078e0011 */
[----:B------:R-:W1:Y:S03]  /*6250*/  S2R R20, SR_CTAID.Y ;  /* 0x0000000000147919 */ /* 0x000e660000002600 */
[----:B------:R-:W2:Y:S08]  /*6260*/  LDC R0, c[0x0][0x630] ;  /* 0x00018c00ff007b82 */ /* 0x000eb00000000800 */
[----:B------:R-:W4:Y:S01]  /*6270*/  LDC.64 R14, c[0x0][0x620] ;  /* 0x00018800ff0e7b82 */ /* 0x000f220000000a00 */
[----:B0-----:R-:W-:-:S04]  /*6280*/  ISETP.NE.U32.AND P0, PT, R10, RZ, PT ;  /* 0x000000ff0a00720c */ /* 0x001fc80003f05070 */
[----:B------:R-:W-:-:S13]  /*6290*/  ISETP.NE.AND.EX P0, PT, R11, RZ, PT, P0 ;  /* 0x000000ff0b00720c */ /* 0x000fda0003f05300 */
[----:B-1234-:R-:W-:Y:S05]  /*62a0*/  @!P0 BRA `(.L_x_160) ;  /* 0x0000000000288947 */ /* 0x01efea0003800000 */
        /* <DEDUP_REMOVED lines=10> */
.L_x_160:
[-CC-:B------:R-:W-:Y:S01]  /*6350*/  SHF.R.U64 R99, R8, R0.reuse, R9.reuse ;  /* 0x0000000008637219 */ /* 0x180fe20000001209 */
[----:B------:R-:W0:Y:S01]  /*6360*/  LDC.64 R26, c[0x0][0x640] ;  /* 0x00019000ff1a7b82 */ /* 0x000e220000000a00 */
[----:B------:R-:W-:Y:S01]  /*6370*/  SHF.R.U32.HI R0, RZ, R0, R9 ;  /* 0x00000000ff007219 */ /* 0x000fe20000011609 */
[----:B------:R-:W-:Y:S01]  /*6380*/  ULDC UR4, c[0x0][0x150] ;  /* 0x0000540000047ab9 */ /* 0x000fe20000000800 */
[----:B------:R-:W-:Y:S02]  /*6390*/  IADD3 R3, P0, RZ, -R99, RZ ;  /* 0x80000063ff037210 */ /* 0x000fe40007f1e0ff */
[----:B------:R-:W-:-:S03]  /*63a0*/  I2FP.F32.U32 R7, R12 ;  /* 0x0000000c00077245 */ /* 0x000fc60000201000 */
[----:B------:R-:W1:Y:S01]  /*63b0*/  LDC R6, c[0x0][0x618] ;  /* 0x00018600ff067b82 */ /* 0x000e620000000800 */
[----:B------:R-:W-:Y:S02]  /*63c0*/  IMAD.X R5, RZ, RZ, ~R0, P0 ;  /* 0x000000ffff057224 */ /* 0x000fe400000e0e00 */
[----:B------:R-:W-:Y:S01]  /*63d0*/  FMUL R7, R7, UR4 ;  /* 0x0000000407077c20 */ /* 0x000fe20008400000 */
[----:B------:R-:W-:Y:S01]  /*63e0*/  ULDC UR4, c[0x0][0x154] ;  /* 0x0000550000047ab9 */ /* 0x000fe20000000800 */
[-C--:B------:R-:W-:Y:S02]  /*63f0*/  IMAD R0, R5, R14.reuse, RZ ;  /* 0x0000000e05007224 */ /* 0x080fe400078e02ff */
[C---:B------:R-:W-:Y:S01]  /*6400*/  IMAD.WIDE.U32 R4, R3.reuse, R14, R16 ;  /* 0x0000000e03047225 */ /* 0x040fe200078e0010 */
[----:B------:R-:W2:Y:S01]  /*6410*/  LDC R11, c[0x0][0x608] ;  /* 0x00018200ff0b7b82 */ /* 0x000ea20000000800 */
[----:B------:R-:W3:Y:S02]  /*6420*/  F2I.U32.TRUNC.NTZ R7, R7 ;  /* 0x0000000700077305 */ /* 0x000ee4000020f000 */
[----:B------:R-:W-:-:S04]  /*6430*/  IMAD R3, R3, R15, R0 ;  /* 0x0000000f03037224 */ /* 0x000fc800078e0200 */
[----:B------:R-:W-:Y:S01]  /*6440*/  IMAD.IADD R3, R5, 0x1, R3 ;  /* 0x0000000105037824 */ /* 0x000fe200078e0203 */
[----:B------:R-:W4:Y:S01]  /*6450*/  LDC R8, c[0x0][0x658] ;  /* 0x00019600ff087b82 */ /* 0x000f220000000800 */
[----:B------:R-:W-:Y:S02]  /*6460*/  I2FP.F32.U32 R5, R20 ;  /* 0x0000001400057245 */ /* 0x000fe40000201000 */
[----:B0-----:R-:W-:-:S04]  /*6470*/  ISETP.NE.U32.AND P0, PT, R26, RZ, PT ;  /* 0x000000ff1a00720c */ /* 0x001fc80003f05070 */
[----:B------:R-:W-:Y:S01]  /*6480*/  ISETP.NE.AND.EX P0, PT, R27, RZ, PT, P0 ;  /* 0x000000ff1b00720c */ /* 0x000fe20003f05300 */
[----:B------:R-:W0:Y:S01]  /*6490*/  LDC R9, c[0x0][0x144] ;  /* 0x00005100ff097b82 */ /* 0x000e220000000800 */
[-C--:B-1----:R-:W-:Y:S01]  /*64a0*/  SHF.R.U64 R13, R4, R6.reuse, R3 ;  /* 0x00000006040d7219 */ /* 0x082fe20000001203 */
[----:B---3--:R-:W-:Y:S01]  /*64b0*/  IMAD.MOV R7, RZ, RZ, -R7 ;  /* 0x000000ffff077224 */ /* 0x008fe200078e0a07 */
[----:B------:R-:W-:Y:S01]  /*64c0*/  SHF.R.U32.HI R0, RZ, R6, R3 ;  /* 0x00000006ff007219 */ /* 0x000fe20000011603 */
[----:B------:R-:W-:-:S04]  /*64d0*/  FMUL R6, R5, UR4 ;  /* 0x0000000405067c20 */ /* 0x000fc80008400000 */
[----:B------:R-:W1:Y:S01]  /*64e0*/  LDC R21, c[0x0][0x148] ;  /* 0x00005200ff157b82 */ /* 0x000e620000000800 */
[----:B------:R3:W0:Y:S01]  /*64f0*/  F2I.U32.TRUNC.NTZ R14, R6 ;  /* 0x00000006000e7305 */ /* 0x000622000020f000 */
[-CC-:B--2---:R-:W-:Y:S02]  /*6500*/  SHF.R.U64 R10, R13, R11.reuse, R0.reuse ;  /* 0x0000000b0d0a7219 */ /* 0x184fe40000001200 */
[----:B------:R-:W-:-:S04]  /*6510*/  SHF.R.U32.HI R3, RZ, R11, R0 ;  /* 0x0000000bff037219 */ /* 0x000fc80000011600 */
[----:B-----5:R-:W2:Y:S01]  /*6520*/  LDC R24, c[0x0][0x648] ;  /* 0x00019200ff187b82 */ /* 0x020ea20000000800 */
[-CC-:B----4-:R-:W-:Y:S02]  /*6530*/  SHF.R.U64 R15, R10, R8.reuse, R3.reuse ;  /* 0x000000080a0f7219 */ /* 0x190fe40000001203 */
[----:B------:R-:W-:-:S03]  /*6540*/  SHF.R.U32.HI R5, RZ, R8, R3 ;  /* 0x00000008ff057219 */ /* 0x000fc60000011603 */
[----:B------:R-:W-:Y:S02]  /*6550*/  IMAD.MOV.U32 R4, RZ, RZ, R15 ;  /* 0x000000ffff047224 */ /* 0x000fe400078e000f */
[----:B------:R-:W4:Y:S01]  /*6560*/  LDC R28, c[0x0][0x638] ;  /* 0x00018e00ff1c7b82 */ /* 0x000f220000000800 */
[----:B0-----:R-:W-:-:S07]  /*6570*/  IMAD R25, R9, R7, R12 ;  /* 0x0000000709197224 */ /* 0x001fce00078e020c */
[----:B------:R-:W0:Y:S08]  /*6580*/  LDC R29, c[0x0][0x610] ;  /* 0x00018400ff1d7b82 */ /* 0x000e300000000800 */
[----:B------:R-:W0:Y:S01]  /*6590*/  LDC R30, c[0x0][0x600] ;  /* 0x00018000ff1e7b82 */ /* 0x000e220000000800 */
[----:B-1-3--:R-:W-:Y:S05]  /*65a0*/  @!P0 BRA `(.L_x_161) ;  /* 0x0000000000288947 */ /* 0x00afea0003800000 */
[----:B------:R-:W1:Y:S02]  /*65b0*/  LDC R0, c[0x0][0x64c] ;  /* 0x00019300ff007b82 */ /* 0x000e640000000800 */
[----:B-1----:R-:W-:-:S05]  /*65c0*/  IADD3 R3, P0, R15, R0, RZ ;  /* 0x000000000f037210 */ /* 0x002fca0007f1e0ff */
        /* <DEDUP_REMOVED lines=8> */
.L_x_161:
[----:B------:R-:W-:Y:S01]  /*6650*/  ISETP.NE.AND P0, PT, R2, 0x1, PT ;  /* 0x000000010200780c */ /* 0x000fe20003f05270 */
[----:B------:R-:W-:Y:S01]  /*6660*/  IMAD.MOV R14, RZ, RZ, -R14 ;  /* 0x000000ffff0e7224 */ /* 0x000fe200078e0a0e */
[----:B--2---:R-:W-:Y:S02]  /*6670*/  SHF.R.U64 R0, R4, R24, R5 ;  /* 0x0000001804007219 */ /* 0x004fe40000001205 */
[----:B------:R-:W-:Y:S02]  /*6680*/  LOP3.LUT R3, R10, R97, RZ, 0xc0, !PT ;  /* 0x000000610a037212 */ /* 0x000fe400078ec0ff */
[----:B------:R-:W-:Y:S01]  /*6690*/  LOP3.LUT R6, R13, R96, RZ, 0xc0, !PT ;  /* 0x000000600d067212 */ /* 0x000fe200078ec0ff */
[----:B------:R-:W-:Y:S02]  /*66a0*/  IMAD.MOV R4, RZ, RZ, -R0 ;  /* 0x000000ffff047224 */ /* 0x000fe400078e0a00 */
[----:B------:R-:W-:Y:S02]  /*66b0*/  IMAD R0, R92, R0, R3 ;  /* 0x000000005c007224 */ /* 0x000fe400078e0203 */
[----:B----4-:R-:W-:-:S02]  /*66c0*/  IMAD R3, R4, R28, R15 ;  /* 0x0000001c04037224 */ /* 0x010fc400078e020f */
[----:B------:R-:W-:Y:S02]  /*66d0*/  @P0 IMAD R25, R21, R14, R20 ;  /* 0x0000000e15190224 */ /* 0x000fe400078e0214 */
[----:B0-----:R-:W-:Y:S02]  /*66e0*/  IMAD R5, R3, R30, R6 ;  /* 0x0000001e03057224 */ /* 0x001fe400078e0206 */
[----:B------:R-:W-:Y:S02]  /*66f0*/  IMAD R0, R0, R29, R25 ;  /* 0x0000001d00007224 */ /* 0x000fe400078e0219 */
[----:B------:R-:W-:-:S03]  /*6700*/  IMAD.MOV.U32 R4, RZ, RZ, 0x1 ;  /* 0x00000001ff047424 */ /* 0x000fc600078e00ff */
[----:B------:R-:W-:Y:S02]  /*6710*/  SEL R100, R5, R0, !P0 ;  /* 0x0000000005647207 */ /* 0x000fe40004000000 */
[----:B------:R-:W-:Y:S02]  /*6720*/  PRMT R3, R4, 0x7610, R3 ;  /* 0x0000761004037816 */ /* 0x000fe40000000003 */
[----:B------:R-:W-:-:S07]  /*6730*/  SEL R0, R0, R5, !P0 ;  /* 0x0000000500007207 */ /* 0x000fce0004000000 */
.L_x_159:
[----:B------:R-:W-:Y:S01]  /*6740*/  LOP3.LUT P0, RZ, R3, 0xff, RZ, 0xc0, !PT ;  /* 0x000000ff03ff7812 */ /* 0x000fe2000780c0ff */
[----:B------:R-:W-:Y:S01]  /*6750*/  UIMAD.WIDE.U32 UR4, UR41, -0x33333333, URZ ;  /* 0xcccccccd290478a5 */ /* 0x000fe2000f8e003f */
[----:B------:R-:W-:-:S03]  /*6760*/  IMAD.MOV.U32 R101, RZ, RZ, R0 ;  /* 0x000000ffff657224 */ /* 0x000fc600078e0000 */
[----:B------:R-:W-:-:S04]  /*6770*/  USHF.R.U32.HI UR4, URZ, 0x2, UR5 ;  /* 0x000000023f047899 */ /* 0x000fc80008011605 */
[----:B------:R-:W-:-:S04]  /*6780*/  UIMAD UR41, UR4, -0x5, UR41 ;  /* 0xfffffffb042978a4 */ /* 0x000fc8000f8e0229 */
[----:B------:R-:W-:Y:S08]  /*6790*/  @P0 BRA `(.L_x_162) ;  /* 0xffffffac00240947 */ /* 0x000ff0000383ffff */
[----:B------:R-:W-:Y:S05]  /*67a0*/  EXIT ;  /* 0x000000000000794d */ /* 0x000fea0003800000 */
.L_x_7:
        /* <DEDUP_REMOVED lines=26> */
.L_x_164:
[----:B------:R-:W0:Y:S01]  /*6950*/  LDC.64 R28, c[0x0][0x640] ;  /* 0x00019000ff1c7b82 */ /* 0x000e220000000a00 */
[-CC-:B------:R-:W-:Y:S01]  /*6960*/  SHF.R.U64 R22, R14, R6.reuse, R15.reuse ;  /* 0x000000060e167219 */ /* 0x180fe2000000120f */
[----:B------:R-:W-:Y:S01]  /*6970*/  IMAD.MOV.U32 R30, RZ, RZ, 0x1 ;  /* 0x00000001ff1e7424 */ /* 0x000fe200078e00ff */
[----:B------:R-:W-:Y:S02]  /*6980*/  SHF.R.U32.HI R6, RZ, R6, R15 ;  /* 0x00000006ff067219 */ /* 0x000fe4000001160f */
[----:B------:R-:W-:-:S03]  /*6990*/  IADD3 R13, P0, RZ, -R22, RZ ;  /* 0x80000016ff0d7210 */ /* 0x000fc60007f1e0ff */
[----:B------:R-:W1:Y:S02]  /*69a0*/  LDC R12, c[0x0][0x618] ;  /* 0x00018600ff0c7b82 */ /* 0x000e640000000800 */
[----:B------:R-:W-:-:S04]  /*69b0*/  IMAD.X R11, RZ, RZ, ~R6, P0 ;  /* 0x000000ffff0b7224 */ /* 0x000fc800000e0e06 */
[-C--:B------:R-:W-:Y:S02]  /*69c0*/  IMAD R6, R11, R24.reuse, RZ ;  /* 0x000000180b067224 */ /* 0x080fe400078e02ff */
[----:B------:R-:W2:Y:S01]  /*69d0*/  LDC R14, c[0x0][0x608] ;  /* 0x00018200ff0e7b82 */ /* 0x000ea20000000800 */
[----:B------:R-:W-:-:S04]  /*69e0*/  IMAD.WIDE.U32 R10, R13, R24, R16 ;  /* 0x000000180d0a7225 */ /* 0x000fc800078e0010 */
[----:B------:R-:W-:-:S03]  /*69f0*/  IMAD R13, R13, R25, R6 ;  /* 0x000000190d0d7224 */ /* 0x000fc600078e0206 */
[----:B------:R-:W3:Y:S01]  /*6a00*/  LDC R27, c[0x0][0x658] ;  /* 0x00019600ff1b7b82 */ /* 0x000ee20000000800 */
[----:B------:R-:W-:Y:S01]  /*6a10*/  IMAD.IADD R11, R11, 0x1, R13 ;  /* 0x000000010b0b7824 */ /* 0x000fe200078e020d */
[----:B0-----:R-:W-:-:S04]  /*6a20*/  ISETP.NE.U32.AND P0, PT, R28, RZ, PT ;  /* 0x000000ff1c00720c */ /* 0x001fc80003f05070 */
[----:B------:R-:W-:Y:S02]  /*6a30*/  ISETP.NE.AND.EX P0, PT, R29, RZ, PT, P0 ;  /* 0x000000ff1d00720c */ /* 0x000fe40003f05300 */
[----:B------:R-:W0:Y:S01]  /*6a40*/  LDC R24, c[0x0][0x600] ;  /* 0x00018000ff187b82 */ /* 0x000e220000000800 */
[-CC-:B-1----:R-:W-:Y:S01]  /*6a50*/  SHF.R.U64 R8, R10, R12.reuse, R11.reuse ;  /* 0x0000000c0a087219 */ /* 0x182fe2000000120b */
[----:B------:R-:W-:Y:S01]  /*6a60*/  IMAD.MOV.U32 R10, RZ, RZ, -0x1 ;  /* 0xffffffffff0a7424 */ /* 0x000fe200078e00ff */
[----:B------:R-:W-:-:S05]  /*6a70*/  SHF.R.U32.HI R11, RZ, R12, R11 ;  /* 0x0000000cff0b7219 */ /* 0x000fca000001160b */
[----:B------:R-:W1:Y:S01]  /*6a80*/  LDC R25, c[0x0][0x648] ;  /* 0x00019200ff197b82 */ /* 0x000e620000000800 */
[-CC-:B--2---:R-:W-:Y:S02]  /*6a90*/  SHF.R.U64 R21, R8, R14.reuse, R11.reuse ;  /* 0x0000000e08157219 */ /* 0x184fe4000000120b */
[----:B------:R-:W-:-:S05]  /*6aa0*/  SHF.R.U32.HI R6, RZ, R14, R11 ;  /* 0x0000000eff067219 */ /* 0x000fca000001160b */
[----:B------:R-:W2:Y:S01]  /*6ab0*/  LDC R26, c[0x0][0x638] ;  /* 0x00018e00ff1a7b82 */ /* 0x000ea20000000800 */
[-C--:B---3--:R-:W-:Y:S02]  /*6ac0*/  SHF.L.U32 R10, R10, R27.reuse, RZ ;  /* 0x0000001b0a0a7219 */ /* 0x088fe400000006ff */
[-CC-:B------:R-:W-:Y:S02]  /*6ad0*/  SHF.R.U64 R23, R21, R27.reuse, R6.reuse ;  /* 0x0000001b15177219 */ /* 0x180fe40000001206 */
[----:B------:R-:W-:Y:S02]  /*6ae0*/  LOP3.LUT R32, RZ, R10, RZ, 0x33, !PT ;  /* 0x0000000aff207212 */ /* 0x000fe400078e33ff */
[----:B------:R-:W-:Y:S01]  /*6af0*/  SHF.R.U32.HI R11, RZ, R27, R6 ;  /* 0x0000001bff0b7219 */ /* 0x000fe20000011606 */
[----:B------:R-:W3:Y:S01]  /*6b00*/  LDC R31, c[0x0][0x610] ;  /* 0x00018400ff1f7b82 */ /* 0x000ee20000000800 */
[----:B------:R-:W-:Y:S01]  /*6b10*/  IMAD.MOV.U32 R10, RZ, RZ, R23 ;  /* 0x000000ffff0a7224 */ /* 0x000fe200078e0017 */
[----:B------:R-:W-:Y:S06]  /*6b20*/  @!P0 BRA `(.L_x_165) ;  /* 0x0000000000288947 */ /* 0x000fec0003800000 */
        /* <DEDUP_REMOVED lines=10> */
.L_x_165:
[----:B------:R-:W-:Y:S02]  /*6bd0*/  ISETP.NE.AND P0, PT, R2, 0x1, PT ;  /* 0x000000010200780c */ /* 0x000fe40003f05270 */
[----:B-1----:R-:W-:Y:S01]  /*6be0*/  SHF.R.U64 R6, R10, R25, R11 ;  /* 0x000000190a067219 */ /* 0x002fe2000000120b */
[----:B0-----:R-:W-:Y:S01]  /*6bf0*/  VIADD R11, R24, 0xffffffff ;  /* 0xffffffff180b7836 */ /* 0x001fe20000000000 */
[----:B------:R-:W-:Y:S02]  /*6c00*/  SHF.L.U32 R30, R30, R27, RZ ;  /* 0x0000001b1e1e7219 */ /* 0x000fe400000006ff */
[----:B------:R-:W-:Y:S01]  /*6c10*/  LOP3.LUT R5, R21, R32, RZ, 0xc0, !PT ;  /* 0x0000002015057212 */ /* 0x000fe200078ec0ff */
[----:B------:R-:W-:-:S04]  /*6c20*/  IMAD.MOV R10, RZ, RZ, -R6 ;  /* 0x000000ffff0a7224 */ /* 0x000fc800078e0a06 */
[----:B------:R-:W-:Y:S01]  /*6c30*/  IMAD R6, R30, R6, R5 ;  /* 0x000000061e067224 */ /* 0x000fe200078e0205 */
[----:B------:R-:W-:Y:S01]  /*6c40*/  LOP3.LUT R5, R8, R11, RZ, 0xc0, !PT ;  /* 0x0000000b08057212 */ /* 0x000fe200078ec0ff */
[----:B------:R-:W-:Y:S02]  /*6c50*/  @P0 IMAD R7, R9, R20, R4 ;  /* 0x0000001409070224 */ /* 0x000fe400078e0204 */
[----:B--2---:R-:W-:Y:S02]  /*6c60*/  IMAD R4, R10, R26, R23 ;  /* 0x0000001a0a047224 */ /* 0x004fe400078e0217 */
[----:B---3--:R-:W-:Y:S02]  /*6c70*/  IMAD R7, R6, R31, R7 ;  /* 0x0000001f06077224 */ /* 0x008fe400078e0207 */
[----:B------:R-:W-:Y:S02]  /*6c80*/  IMAD R4, R4, R24, R5 ;  /* 0x0000001804047224 */ /* 0x000fe400078e0205 */
[----:B------:R-:W-:-:S02]  /*6c90*/  IMAD.MOV.U32 R8, RZ, RZ, 0x1 ;  /* 0x00000001ff087424 */ /* 0x000fc400078e00ff */
[----:B------:R-:W-:Y:S01]  /*6ca0*/  IMAD.MOV.U32 R6, RZ, RZ, R22 ;  /* 0x000000ffff067224 */ /* 0x000fe200078e0016 */
[----:B------:R-:W-:Y:S02]  /*6cb0*/  SEL R19, R4, R7, !P0 ;  /* 0x0000000704137207 */ /* 0x000fe40004000000 */
[----:B------:R-:W-:-:S07]  /*6cc0*/  SEL R21, R7, R4, !P0 ;  /* 0x0000000407157207 */ /* 0x000fce0004000000 */
.L_x_163:
[----:B------:R-:W-:-:S08]  /*6cd0*/  NOP ;  /* 0x0000000000007918 */ /* 0x000fd00000000000 */
[----:B------:R-:W0:-:S00]  /*6ce0*/  USETMAXREG.DEALLOC.CTAPOOL 0x28 ;  /* 0x00000028000079c8 */ /* 0x000e0000080e0500 */
[----:B0-----:R-:W-:-:S13]  /*6cf0*/  ISETP.NE.AND P0, PT, R3, RZ, PT ;  /* 0x000000ff0300720c */ /* 0x001fda0003f05270 */
[----:B------:R-:W-:Y:S05]  /*6d00*/  @P0 EXIT ;  /* 0x000000000000094d */ /* 0x000fea0003800000 */
[----:B------:R-:W-:Y:S01]  /*6d10*/  LOP3.LUT P0, RZ, R8, 0xff, RZ, 0xc0, !PT ;  /* 0x000000ff08ff7812 */ /* 0x000fe2000780c0ff */
[----:B------:R-:W-:Y:S02]  /*6d20*/  IMAD.MOV.U32 R3, RZ, RZ, 0x1 ;  /* 0x00000001ff037424 */ /* 0x000fe400078e00ff */
[----:B------:R-:W-:-:S10]  /*6d30*/  IMAD.MOV.U32 R8, RZ, RZ, RZ ;  /* 0x000000ffff087224 */ /* 0x000fd400078e00ff */
[----:B------:R-:W-:Y:S05]  /*6d40*/  @!P0 BRA `(.L_x_166) ;  /* 0x0000000c00448947 */ /* 0x000fea0003800000 */
[----:B------:R-:W0:Y:S01]  /*6d50*/  LDC R3, c[0x0][0x28c] ;  /* 0x0000a300ff037b82 */ /* 0x000e220000000800 */
[----:B------:R-:W-:Y:S01]  /*6d60*/  ULDC UR5, c[0x0][0x658] ;  /* 0x0001960000057ab9 */ /* 0x000fe20000000800 */
[----:B------:R-:W-:Y:S01]  /*6d70*/  UMOV UR6, 0xffffffff ;  /* 0xffffffff00067882 */ /* 0x000fe20000000000 */
[----:B------:R-:W-:Y:S01]  /*6d80*/  BSSY B0, `(.L_x_166) ;  /* 0x00000cd000007945 */ /* 0x000fe20003800000 */
[----:B------:R-:W-:Y:S01]  /*6d90*/  USHF.L.U32 UR6, UR6, UR5, URZ ;  /* 0x0000000506067299 */ /* 0x000fe2000800063f */
[----:B------:R-:W-:Y:S01]  /*6da0*/  IMAD.MOV.U32 R10, RZ, RZ, 0x1 ;  /* 0x00000001ff0a7424 */ /* 0x000fe200078e00ff */
[----:B------:R-:W-:Y:S01]  /*6db0*/  LOP3.LUT R9, R18, 0x2, RZ, 0xfc, !PT ;  /* 0x0000000212097812 */ /* 0x000fe200078efcff */
[----:B------:R-:W-:Y:S01]  /*6dc0*/  IMAD.MOV.U32 R8, RZ, RZ, RZ ;  /* 0x000000ffff087224 */ /* 0x000fe200078e00ff */
[----:B------:R-:W1:Y:S01]  /*6dd0*/  S2UR UR8, SR_CgaCtaId ;  /* 0x00000000000879c3 */ /* 0x000e620000008800 */
[----:B------:R-:W-:Y:S01]  /*6de0*/  ULDC UR4, c[0x0][0x600] ;  /* 0x0001800000047ab9 */ /* 0x000fe20000000800 */
[----:B------:R-:W-:Y:S01]  /*6df0*/  UMOV UR7, 0x1 ;  /* 0x0000000100077882 */ /* 0x000fe20000000000 */
[----:B------:R-:W-:-:S02]  /*6e00*/  UIADD3 UR4, UR4, -0x1, URZ ;  /* 0xffffffff04047890 */ /* 0x000fc4000fffe03f */
[----:B------:R-:W-:Y:S02]  /*6e10*/  USHF.L.U32 UR21, UR7, UR5, URZ ;  /* 0x0000000507157299 */ /* 0x000fe4000800063f */
[----:B------:R-:W-:Y:S01]  /*6e20*/  ULOP3.LUT UR13, URZ, UR6, URZ, 0x33, !UPT ;  /* 0x000000063f0d7292 */ /* 0x000fe2000f8e333f */
[----:B------:R-:W-:Y:S01]  /*6e30*/  ULDC.64 UR30, c[0x0][0x198] ;  /* 0x00006600001e7ab9 */ /* 0x000fe20000000a00 */
[----:B0-----:R-:W-:-:S05]  /*6e40*/  VIADD R3, R3, 0x3f ;  /* 0x0000003f03037836 */ /* 0x001fca0000000000 */
[----:B------:R-:W-:Y:S01]  /*6e50*/  SHF.R.S32.HI R4, RZ, 0x1f, R3 ;  /* 0x0000001fff047819 */ /* 0x000fe20000011403 */
[----:B-1----:R-:W-:-:S03]  /*6e60*/  IMAD.U32 R12, RZ, RZ, UR8 ;  /* 0x00000008ff0c7e24 */ /* 0x002fc6000f8e00ff */
[----:B------:R-:W-:Y:S01]  /*6e70*/  LEA.HI R4, R4, R3, RZ, 0x6 ;  /* 0x0000000304047211 */ /* 0x000fe200078f30ff */
[----:B------:R-:W-:-:S03]  /*6e80*/  IMAD.MOV.U32 R3, RZ, RZ, 0x1 ;  /* 0x00000001ff037424 */ /* 0x000fc600078e00ff */
[----:B------:R-:W-:-:S05]  /*6e90*/  SHF.R.S32.HI R11, RZ, 0x6, R4 ;  /* 0x00000006ff0b7819 */ /* 0x000fca0000011404 */
[----:B------:R-:W-:-:S07]  /*6ea0*/  VIADD R13, R11, 0x1 ;  /* 0x000000010b0d7836 */ /* 0x000fce0000000000 */
.L_x_177:
[----:B------:R-:W-:-:S03]  /*6eb0*/  UMOV UR5, 0xffffffff ;  /* 0xffffffff00057882 */ /* 0x000fc60000000000 */
[----:B------:R-:W-:Y:S05]  /*6ec0*/  BRA.DIV UR5, `(.L_x_167) ;  /* 0x0000000e05f07947 */ /* 0x000fea000b800000 */
[----:B------:R-:W-:-:S13]  /*6ed0*/  ELECT P6, URZ, PT ;  /* 0x00000000003f782f */ /* 0x000fda00038c0000 */
.L_x_189:
[----:B------:R-:W-:Y:S04]  /*6ee0*/  BSSY B1, `(.L_x_168) ;  /* 0x0000044000017945 */ /* 0x000fe80003800000 */
[----:B------:R-:W-:Y:S05]  /*6ef0*/  @!P6 BRA `(.L_x_169) ;  /* 0x000000040008e947 */ /* 0x000fea0003800000 */
[----:B------:R-:W0:Y:S02]  /*6f00*/  LDC R4, c[0x0][0x28c] ;  /* 0x0000a300ff047b82 */ /* 0x000e240000000800 */
[----:B0-----:R-:W-:-:S13]  /*6f10*/  ISETP.GE.AND P0, PT, R4, 0x1, PT ;  /* 0x000000010400780c */ /* 0x001fda0003f06270 */
[----:B------:R-:W-:Y:S05]  /*6f20*/  @!P0 BRA `(.L_x_169) ;  /* 0x0000000000fc8947 */ /* 0x000fea0003800000 */
[----:B------:R-:W-:Y:S02]  /*6f30*/  IMAD R21, R21, 0x4, R12 ;  /* 0x0000000415157824 */ /* 0x000fe400078e020c */
[----:B------:R-:W-:Y:S02]  /*6f40*/  IMAD.SHL.U32 R19, R19, 0x80, RZ ;  /* 0x0000008013137824 */ /* 0x000fe400078e00ff */
[----:B------:R-:W-:Y:S02]  /*6f50*/  IMAD.MOV.U32 R22, RZ, RZ, RZ ;  /* 0x000000ffff167224 */ /* 0x000fe400078e00ff */
[----:B------:R-:W-:Y:S02]  /*6f60*/  IMAD.MOV.U32 R4, RZ, RZ, R13 ;  /* 0x000000ffff047224 */ /* 0x000fe400078e000d */
[----:B------:R-:W-:Y:S02]  /*6f70*/  IMAD.MOV.U32 R5, RZ, RZ, R3 ;  /* 0x000000ffff057224 */ /* 0x000fe400078e0003 */
[----:B------:R-:W-:-:S02]  /*6f80*/  IMAD.MOV.U32 R7, RZ, RZ, R8 ;  /* 0x000000ffff077224 */ /* 0x000fc400078e0008 */
[----:B------:R-:W-:Y:S02]  /*6f90*/  IMAD.SHL.U32 R21, R21, 0x20, RZ ;  /* 0x0000002015157824 */ /* 0x000fe400078e00ff */
[----:B------:R-:W-:-:S07]  /*6fa0*/  VIADD R24, R19, 0x40 ;  /* 0x0000004013187836 */ /* 0x000fce0000000000 */
.L_x_172:
[----:B------:R-:W0:Y:S01]  /*6fb0*/  S2UR UR5, SR_CgaCtaId ;  /* 0x00000000000579c3 */ /* 0x000e220000008800 */
[----:B------:R-:W-:Y:S02]  /*6fc0*/  MOV R15, 0x400 ;  /* 0x00000400000f7802 */ /* 0x000fe40000000f00 */
[----:B------:R-:W-:Y:S02]  /*6fd0*/  SHF.L.U32 R14, R5, 0x1f, RZ ;  /* 0x0000001f050e7819 */ /* 0x000fe400000006ff */
[----:B------:R-:W-:Y:S01]  /*6fe0*/  ISETP.NE.AND P1, PT, R0, RZ, PT ;  /* 0x000000ff0000720c */ /* 0x000fe20003f25270 */
[----:B0-----:R-:W-:-:S05]  /*6ff0*/  IMAD.U32 R12, RZ, RZ, UR5 ;  /* 0x00000005ff0c7e24 */ /* 0x001fca000f8e00ff */
[----:B------:R-:W-:-:S07]  /*7000*/  LEA R20, R12, R15, 0x18 ;  /* 0x0000000f0c147211 */ /* 0x000fce00078ec0ff */
[----:B------:R-:W0:Y:S01]  /*7010*/  @!P1 LDC R15, c[0x0][0x500] ;  /* 0x00014000ff0f9b82 */ /* 0x000e220000000800 */
[----:B------:R-:W-:-:S04]  /*7020*/  IMAD R23, R7, 0x8, R20 ;  /* 0x0000000807177824 */ /* 0x000fc800078e0214 */
[----:B------:R-:W1:Y:S02]  /*7030*/  SYNCS.PHASECHK.TRANS64.TRYWAIT P0, [R23+URZ+0x28], R14 ;  /* 0x0000280e170075a7 */ /* 0x000e64000800017f */
[----:B-1----:R-:W-:Y:S05]  /*7040*/  @!P0 BRA `(.L_x_170) ;  /* 0x0000000c00b08947 */ /* 0x002fea0003800000 */
.L_x_190:
[----:B-1----:R-:W-:Y:S01]  /*7050*/  PRMT R14, R9, 0x9910, RZ ;  /* 0x00009910090e7816 */ /* 0x002fe200000000ff */
[----:B0-----:R0:W-:Y:S03]  /*7060*/  @!P1 SYNCS.ARRIVE.TRANS64 RZ, [R23+URZ], R15 ;  /* 0x0000000f17ff99a7 */ /* 0x0011e6000800003f */
[----:B------:R-:W-:-:S13]  /*7070*/  ISETP.NE.AND P0, PT, R14, 0x2, PT ;  /* 0x000000020e00780c */ /* 0x000fda0003f05270 */
[----:B0-----:R-:W-:Y:S05]  /*7080*/  @P0 BRA `(.L_x_171) ;  /* 0x0000000000040947 */ /* 0x001fea0003800000 */
[----:B------:R-:W-:Y:S01]  /*7090*/  BPT.TRAP 0x1 ;  /* 0x000000040000795c */ /* 0x000fe20000300000 */
.L_x_171:
[----:B------:R-:W-:Y:S01]  /*70a0*/  IMAD R14, R7, 0x4, R12 ;  /* 0x00000004070e7824 */ /* 0x000fe200078e020c */
[----:B------:R-:W-:Y:S01]  /*70b0*/  R2UR UR27, R22 ;  /* 0x00000000161b72ca */ /* 0x000fe200000e0000 */
[----:B------:R-:W-:Y:S01]  /*70c0*/  VIADD R4, R4, 0xffffffff ;  /* 0xffffffff04047836 */ /* 0x000fe20000000000 */
[----:B------:R-:W-:Y:S01]  /*70d0*/  R2UR UR9, R23 ;  /* 0x00000000170972ca */ /* 0x000fe200000e0000 */
[----:B------:R-:W-:Y:S01]  /*70e0*/  IMAD.SHL.U32 R14, R14, 0x800, RZ ;  /* 0x000008000e0e7824 */ /* 0x000fe200078e00ff */
[----:B------:R-:W-:Y:S01]  /*70f0*/  R2UR UR12, R6 ;  /* 0x00000000060c72ca */ /* 0x000fe200000e0000 */
[----:B------:R-:W-:Y:S01]  /*7100*/  UIADD3 UR6, UP0, UR30, 0xf0, URZ ;  /* 0x000000f01e067890 */ /* 0x000fe2000ff1e03f */
[----:B------:R-:W-:Y:S01]  /*7110*/  R2UR UR11, R21 ;  /* 0x00000000150b72ca */ /* 0x000fe200000e0000 */
[--C-:B------:R-:W-:Y:S01]  /*7120*/  IMAD R14, R14, 0x2, R20.reuse ;  /* 0x000000020e0e7824 */ /* 0x100fe200078e0214 */
[----:B------:R-:W-:Y:S01]  /*7130*/  UIADD3 UR32, UP1, UR30, 0x1f0, URZ ;  /* 0x000001f01e207890 */ /* 0x000fe2000ff3e03f */
[----:B------:R-:W-:Y:S01]  /*7140*/  IMAD R20, R7, 0x4000, R20 ;  /* 0x0000400007147824 */ /* 0x000fe200078e0214 */
[----:B------:R-:W-:Y:S01]  /*7150*/  R2UR UR26, R19 ;  /* 0x00000000131a72ca */ /* 0x000fe200000e0000 */
[----:B------:R-:W-:Y:S01]  /*7160*/  UIADD3.X UR7, URZ, UR31, URZ, UP0, !UPT ;  /* 0x0000001f3f077290 */ /* 0x000fe200087fe43f */
[----:B------:R-:W-:Y:S01]  /*7170*/  R2UR UR5, R14 ;  /* 0x000000000e0572ca */ /* 0x000fe200000e0000 */
[----:B------:R-:W-:Y:S01]  /*7180*/  UIADD3.X UR33, URZ, UR31, URZ, UP1, !UPT ;  /* 0x0000001f3f217290 */ /* 0x000fe20008ffe43f */
[----:B------:R-:W-:Y:S01]  /*7190*/  R2UR UR16, R20 ;  /* 0x00000000141072ca */ /* 0x000fe200000e0000 */
[----:B------:R-:W-:Y:S01]  /*71a0*/  VIADD R7, R7, 0x1 ;  /* 0x0000000107077836 */ /* 0x000fe20000000000 */
[----:B------:R-:W-:Y:S01]  /*71b0*/  R2UR UR18, R24 ;  /* 0x00000000181272ca */ /* 0x000fe200000e0000 */
[----:B------:R-:W-:Y:S01]  /*71c0*/  UMOV UR22, 0xf0000 ;  /* 0x000f000000167882 */ /* 0x000fe20000000000 */
[----:B------:R-:W-:Y:S01]  /*71d0*/  ISETP.GT.AND P1, PT, R4, 0x1, PT ;  /* 0x000000010400780c */ /* 0x000fe20003f24270 */
[----:B------:R-:W-:Y:S01]  /*71e0*/  UMOV UR14, 0x0 ;  /* 0x00000000000e7882 */ /* 0x000fe20000000000 */
[----:B------:R-:W-:Y:S01]  /*71f0*/  ISETP.NE.AND P0, PT, R7, 0x5, PT ;  /* 0x000000050700780c */ /* 0x000fe20003f05270 */
[----:B------:R-:W-:Y:S01]  /*7200*/  UMOV UR15, 0x10000000 ;  /* 0x10000000000f7882 */ /* 0x000fe20000000000 */
[----:B------:R-:W-:Y:S01]  /*7210*/  UMOV UR10, UR27 ;  /* 0x0000001b000a7c82 */ /* 0x000fe20008000000 */
[----:B------:R-:W-:Y:S01]  /*7220*/  UMOV UR25, UR9 ;  /* 0x0000000900197c82 */ /* 0x000fe20008000000 */
[----:B------:R-:W-:Y:S01]  /*7230*/  UMOV UR28, UR12 ;  /* 0x0000000c001c7c82 */ /* 0x000fe20008000000 */
[----:B------:R-:W-:Y:S01]  /*7240*/  UIADD3 UR8, UR5, 0x100, URZ ;  /* 0x0000010005087890 */ /* 0x000fe2000fffe03f */
[----:B------:R-:W-:Y:S01]  /*7250*/  SEL R14, RZ, 0x1, P0 ;  /* 0x00000001ff0e7807 */ /* 0x000fe20000000000 */
[----:B------:R-:W-:Y:S01]  /*7260*/  UIADD3 UR24, UR16, 0x14100, URZ ;  /* 0x0001410010187890 */ /* 0x000fe2000fffe03f */
[----:B------:R-:W-:Y:S01]  /*7270*/  VIADD R22, R22, 0x40 ;  /* 0x0000004016167836 */ /* 0x000fe20000000000 */
[----:B------:R-:W-:Y:S01]  /*7280*/  UIADD3 UR16, UR16, 0x16100, URZ ;  /* 0x0001610010107890 */ /* 0x000fe2000fffe03f */
[----:B------:R-:W-:Y:S01]  /*7290*/  LOP3.LUT R5, R5, R14, RZ, 0x3c, !PT ;  /* 0x0000000e05057212 */ /* 0x000fe200078e3cff */
[----:B------:R-:W-:Y:S01]  /*72a0*/  UMOV UR17, UR9 ;  /* 0x0000000900117c82 */ /* 0x000fe20008000000 */
[----:B------:R-:W-:Y:S01]  /*72b0*/  UMOV UR19, UR27 ;  /* 0x0000001b00137c82 */ /* 0x000fe20008000000 */
[----:B------:R-:W-:Y:S01]  /*72c0*/  UMOV UR20, UR12 ;  /* 0x0000000c00147c82 */ /* 0x000fe20008000000 */
[----:B------:R0:W-:Y:S01]  /*72d0*/  UTMALDG.3D.MULTICAST [UR8], [UR6], UR22, desc[UR14] ;  /* 0x00000e08060073b4 */ /* 0x0001e20008011816 */
[----:B------:R-:W-:Y:S01]  /*72e0*/  SEL R7, R7, RZ, P0 ;  /* 0x000000ff07077207 */ /* 0x000fe20000000000 */
[----:B------:R0:W-:Y:S02]  /*72f0*/  UTMALDG.3D [UR24], [UR32], desc[UR14] ;  /* 0x00000e18200075b4 */ /* 0x0001e40008011000 */
[----:B------:R0:W-:Y:S02]  /*7300*/  UTMALDG.3D [UR16], [UR32], desc[UR14] ;  /* 0x00000e10200075b4 */ /* 0x0001e40008011000 */
[----:B0-----:R-:W-:Y:S05]  /*7310*/  @P1 BRA `(.L_x_172) ;  /* 0xfffffffc00241947 */ /* 0x001fea000383ffff */
.L_x_169:
[----:B------:R-:W-:Y:S05]  /*7320*/  BSYNC B1 ;  /* 0x0000000000017941 */ /* 0x000fea0003800000 */
.L_x_168:
[----:B------:R-:W-:Y:S01]  /*7330*/  LOP3.LUT P1, RZ, R10, 0xff, RZ, 0xc0, !PT ;  /* 0x000000ff0aff7812 */ /* 0x000fe2000782c0ff */
[C---:B------:R-:W-:Y:S01]  /*7340*/  IMAD.IADD R7, R11.reuse, 0x1, R8 ;  /* 0x000000010b077824 */ /* 0x040fe200078e0208 */
[----:B------:R-:W-:Y:S01]  /*7350*/  ULDC.64 UR6, c[0x0][0x650] ;  /* 0x0001940000067ab9 */ /* 0x000fe20000000a00 */
[----:B------:R-:W-:Y:S01]  /*7360*/  ISETP.GE.U32.AND P2, PT, R11, 0x5, PT ;  /* 0x000000050b00780c */ /* 0x000fe20003f46070 */
[----:B------:R-:W-:Y:S01]  /*7370*/  BSSY B1, `(.L_x_173) ;  /* 0x000006b000017945 */ /* 0x000fe20003800000 */
[----:B------:R-:W-:Y:S01]  /*7380*/  IMAD.MOV.U32 R21, RZ, RZ, -0x1 ;  /* 0xffffffffff157424 */ /* 0x000fe200078e00ff */
[----:B------:R-:W-:Y:S01]  /*7390*/  ISETP.GT.U32.AND P0, PT, R7, 0x4, PT ;  /* 0x000000040700780c */ /* 0x000fe20003f04070 */
[----:B------:R-:W-:Y:S01]  /*73a0*/  IMAD.MOV.U32 R19, RZ, RZ, -0x1 ;  /* 0xffffffffff137424 */ /* 0x000fe200078e00ff */
[----:B------:R-:W-:Y:S02]  /*73b0*/  PRMT R10, RZ, 0x7610, R10 ;  /* 0x00007610ff0a7816 */ /* 0x000fe4000000000a */
[----:B------:R-:W-:-:S03]  /*73c0*/  ISETP.LT.U32.AND P0, PT, R11, 0x5, P0 ;  /* 0x000000050b00780c */ /* 0x000fc60000701070 */
[----:B------:R-:W0:Y:S01]  /*73d0*/  @P1 S2R R12, SR_CgaCtaId ;  /* 0x00000000000c1919 */ /* 0x000e220000008800 */
[----:B------:R-:W-:-:S04]  /*73e0*/  @P1 MOV R5, 0x400 ;  /* 0x0000040000051802 */ /* 0x000fc80000000f00 */
[----:B0-----:R-:W-:Y:S01]  /*73f0*/  @P1 LEA R6, R12, R5, 0x18 ;  /* 0x000000050c061211 */ /* 0x001fe200078ec0ff */
[----:B------:R-:W-:Y:S01]  /*7400*/  IMAD.WIDE.U32 R4, R7, -0x33333333, RZ ;  /* 0xcccccccd07047825 */ /* 0x000fe200078e00ff */
[----:B------:R-:W-:Y:S02]  /*7410*/  SEL R4, RZ, 0x1, !P0 ;  /* 0x00000001ff047807 */ /* 0x000fe40004000000 */
[----:B------:R0:W-:Y:S01]  /*7420*/  @P1 SYNCS.ARRIVE.TRANS64.A1T0 RZ, [R6+URZ+0x68], RZ ;  /* 0x000068ff06ff19a7 */ /* 0x0001e2000810003f */
[----:B------:R-:W-:Y:S02]  /*7430*/  IADD3 R16, P1, R16, UR36, RZ ;  /* 0x0000002410107c10 */ /* 0x000fe4000ff3e0ff */
[----:B------:R-:W-:Y:S02]  /*7440*/  LOP3.LUT R3, R3, R4, RZ, 0x3c, !PT ;  /* 0x0000000403037212 */ /* 0x000fe400078e3cff */
[----:B------:R-:W-:Y:S02]  /*7450*/  IADD3.X R17, R17, UR42, RZ, P1, !PT ;  /* 0x0000002a11117c10 */ /* 0x000fe40008ffe4ff */
[----:B------:R-:W-:-:S02]  /*7460*/  ISETP.GE.U32.AND P0, PT, R16, UR6, PT ;  /* 0x0000000610007c0c */ /* 0x000fc4000bf06070 */
[----:B0-----:R-:W-:Y:S02]  /*7470*/  SHF.R.U32.HI R6, RZ, 0x2, R5 ;  /* 0x00000002ff067819 */ /* 0x001fe40000011605 */
[----:B------:R-:W-:Y:S02]  /*7480*/  ISETP.GE.U32.AND.EX P0, PT, R17, UR7, PT, P0 ;  /* 0x0000000711007c0c */ /* 0x000fe4000bf06100 */
[----:B------:R-:W-:Y:S01]  /*7490*/  @P2 LOP3.LUT R3, R3, 0x1, R6, 0x78, !PT ;  /* 0x0000000103032812 */ /* 0x000fe200078e7806 */
[----:B------:R-:W-:Y:S01]  /*74a0*/  IMAD R8, R6, -0x5, R7 ;  /* 0xfffffffb06087824 */ /* 0x000fe200078e0207 */
[----:B------:R-:W-:Y:S01]  /*74b0*/  PRMT R4, RZ, 0x7610, R4 ;  /* 0x00007610ff047816 */ /* 0x000fe20000000004 */
[----:B------:R-:W-:-:S08]  /*74c0*/  IMAD.MOV.U32 R6, RZ, RZ, -0x1 ;  /* 0xffffffffff067424 */ /* 0x000fd000078e00ff */
[----:B------:R-:W-:Y:S05]  /*74d0*/  @P0 BRA `(.L_x_174) ;  /* 0x0000000400500947 */ /* 0x000fea0003800000 */
[----:B------:R-:W0:Y:S01]  /*74e0*/  S2R R19, SR_CTAID.X ;  /* 0x0000000000137919 */ /* 0x000e220000002500 */
[----:B------:R-:W-:Y:S01]  /*74f0*/  ULDC.64 UR6, c[0x0][0x628] ;  /* 0x00018a0000067ab9 */ /* 0x000fe20000000a00 */
[----:B------:R-:W1:Y:S01]  /*7500*/  LDC R20, c[0x0][0x144] ;  /* 0x00005100ff147b82 */ /* 0x000e620000000800 */
[----:B------:R-:W-:Y:S01]  /*7510*/  ISETP.NE.U32.AND P0, PT, RZ, UR6, PT ;  /* 0x00000006ff007c0c */ /* 0x000fe2000bf05070 */
[----:B------:R-:W2:Y:S01]  /*7520*/  S2R R14, SR_CTAID.Y ;  /* 0x00000000000e7919 */ /* 0x000ea20000002600 */
[----:B------:R-:W-:Y:S01]  /*7530*/  ULDC UR8, c[0x0][0x630] ;  /* 0x00018c0000087ab9 */ /* 0x000fe20000000800 */
[----:B------:R-:W-:Y:S01]  /*7540*/  ULDC UR9, c[0x0][0x150] ;  /* 0x0000540000097ab9 */ /* 0x000fe20000000800 */
[----:B------:R-:W-:Y:S01]  /*7550*/  ISETP.NE.AND.EX P0, PT, RZ, UR7, PT, P0 ;  /* 0x00000007ff007c0c */ /* 0x000fe2000bf05300 */
[----:B------:R-:W-:Y:S02]  /*7560*/  IMAD.MOV.U32 R4, RZ, RZ, R16 ;  /* 0x000000ffff047224 */ /* 0x000fe400078e0010 */
[----:B------:R-:W-:Y:S01]  /*7570*/  IMAD.MOV.U32 R5, RZ, RZ, R17 ;  /* 0x000000ffff057224 */ /* 0x000fe200078e0011 */
[----:B0-----:R-:W-:-:S09]  /*7580*/  I2FP.F32.U32 R21, R19 ;  /* 0x0000001300157245 */ /* 0x001fd20000201000 */
[----:B------:R-:W-:Y:S05]  /*7590*/  @!P0 BRA `(.L_x_175) ;  /* 0x0000000000288947 */ /* 0x000fea0003800000 */
[----:B------:R-:W-:Y:S02]  /*75a0*/  ULDC UR5, c[0x0][0x634] ;  /* 0x00018d0000057ab9 */ /* 0x000fe40000000800 */
[----:B------:R-:W-:-:S05]  /*75b0*/  IADD3 R5, P0, R16, UR5, RZ ;  /* 0x0000000510057c10 */ /* 0x000fca000ff1e0ff */
[----:B------:R-:W-:-:S04]  /*75c0*/  IMAD.X R15, RZ, RZ, R17, P0 ;  /* 0x000000ffff0f7224 */ /* 0x000fc800000e0611 */
[----:B------:R-:W-:-:S04]  /*75d0*/  IMAD.WIDE.U32 R6, R15, UR6, RZ ;  /* 0x000000060f067c25 */ /* 0x000fc8000f8e00ff */
[----:B------:R-:W-:-:S04]  /*75e0*/  IMAD.WIDE.U32 R6, P0, R5, UR7, R6 ;  /* 0x0000000705067c25 */ /* 0x000fc8000f800006 */
[----:B------:R-:W-:-:S04]  /*75f0*/  IMAD.WIDE.U32 R4, R5, UR6, RZ ;  /* 0x0000000605047c25 */ /* 0x000fc8000f8e00ff */
[----:B------:R-:W-:Y:S01]  /*7600*/  IMAD.MOV.U32 R4, RZ, RZ, R7 ;  /* 0x000000ffff047224 */ /* 0x000fe200078e0007 */
[----:B------:R-:W-:Y:S01]  /*7610*/  IADD3 RZ, P1, R5, R6, RZ ;  /* 0x0000000605ff7210 */ /* 0x000fe20007f3e0ff */
[----:B------:R-:W-:-:S04]  /*7620*/  IMAD.X R5, RZ, RZ, RZ, P0 ;  /* 0x000000ffff057224 */ /* 0x000fc800000e06ff */
[----:B------:R-:W-:-:S08]  /*7630*/  IMAD.WIDE.U32.X R4, R15, UR7, R4, P1 ;  /* 0x000000070f047c25 */ /* 0x000fd000088e0404 */
.L_x_175:
[----:B------:R-:W-:Y:S01]  /*7640*/  FMUL R21, R21, UR9 ;  /* 0x0000000915157c20 */ /* 0x000fe20008400000 */
[--C-:B------:R-:W-:Y:S01]  /*7650*/  SHF.R.U64 R15, R4, UR8, R5.reuse ;  /* 0x00000008040f7c19 */ /* 0x100fe20008001205 */
[----:B------:R-:W-:Y:S01]  /*7660*/  ULDC.64 UR6, c[0x0][0x620] ;  /* 0x0001880000067ab9 */ /* 0x000fe20000000a00 */
[----:B------:R-:W-:Y:S01]  /*7670*/  SHF.R.U32.HI R4, RZ, UR8, R5 ;  /* 0x00000008ff047c19 */ /* 0x000fe20008011605 */
[----:B------:R-:W-:Y:S01]  /*7680*/  ULDC.64 UR8, c[0x0][0x640] ;  /* 0x0001900000087ab9 */ /* 0x000fe20000000a00 */
[----:B------:R-:W-:Y:S01]  /*7690*/  IADD3 R5, P0, RZ, -R15, RZ ;  /* 0x8000000fff057210 */ /* 0x000fe20007f1e0ff */
[----:B------:R-:W0:Y:S01]  /*76a0*/  F2I.U32.TRUNC.NTZ R21, R21 ;  /* 0x0000001500157305 */ /* 0x000e22000020f000 */
[----:B------:R-:W-:-:S03]  /*76b0*/  ULDC UR5, c[0x0][0x618] ;  /* 0x0001860000057ab9 */ /* 0x000fc60000000800 */
[----:B------:R-:W-:Y:S01]  /*76c0*/  IMAD.X R4, RZ, RZ, ~R4, P0 ;  /* 0x000000ffff047224 */ /* 0x000fe200000e0e04 */
[----:B------:R-:W-:-:S03]  /*76d0*/  ISETP.NE.U32.AND P0, PT, RZ, UR8, PT ;  /* 0x00000008ff007c0c */ /* 0x000fc6000bf05070 */
[----:B------:R-:W-:Y:S01]  /*76e0*/  IMAD R4, R4, UR6, RZ ;  /* 0x0000000604047c24 */ /* 0x000fe2000f8e02ff */
[----:B------:R-:W-:-:S03]  /*76f0*/  ISETP.NE.AND.EX P0, PT, RZ, UR9, PT, P0 ;  /* 0x00000009ff007c0c */ /* 0x000fc6000bf05300 */
[C---:B------:R-:W-:Y:S02]  /*7700*/  IMAD R7, R5.reuse, UR7, R4 ;  /* 0x0000000705077c24 */ /* 0x040fe4000f8e0204 */
[----:B------:R-:W-:Y:S01]  /*7710*/  IMAD.WIDE.U32 R4, R5, UR6, R16 ;  /* 0x0000000605047c25 */ /* 0x000fe2000f8e0010 */
[----:B------:R-:W-:-:S03]  /*7720*/  ULDC UR6, c[0x0][0x154] ;  /* 0x0000550000067ab9 */ /* 0x000fc60000000800 */
[----:B0-----:R-:W-:Y:S02]  /*7730*/  IMAD.MOV R6, RZ, RZ, -R21 ;  /* 0x000000ffff067224 */ /* 0x001fe400078e0a15 */
[----:B------:R-:W0:Y:S01]  /*7740*/  LDC R21, c[0x0][0x148] ;  /* 0x00005200ff157b82 */ /* 0x000e220000000800 */
[----:B------:R-:W-:Y:S02]  /*7750*/  IMAD.IADD R5, R5, 0x1, R7 ;  /* 0x0000000105057824 */ /* 0x000fe400078e0207 */
[----:B-1----:R-:W-:Y:S01]  /*7760*/  IMAD R19, R20, R6, R19 ;  /* 0x0000000614137224 */ /* 0x002fe200078e0213 */
[----:B--2---:R-:W-:Y:S02]  /*7770*/  I2FP.F32.U32 R6, R14 ;  /* 0x0000000e00067245 */ /* 0x004fe40000201000 */
[--C-:B------:R-:W-:Y:S02]  /*7780*/  SHF.R.U64 R20, R4, UR5, R5.reuse ;  /* 0x0000000504147c19 */ /* 0x100fe40008001205 */
[----:B------:R-:W-:Y:S01]  /*7790*/  SHF.R.U32.HI R5, RZ, UR5, R5 ;  /* 0x00000005ff057c19 */ /* 0x000fe20008011605 */
[----:B------:R-:W-:Y:S01]  /*77a0*/  FMUL R6, R6, UR6 ;  /* 0x0000000606067c20 */ /* 0x000fe20008400000 */
[----:B------:R-:W-:-:S02]  /*77b0*/  ULDC UR5, c[0x0][0x608] ;  /* 0x0001820000057ab9 */ /* 0x000fc40000000800 */
[--C-:B------:R-:W-:Y:S01]  /*77c0*/  SHF.R.U64 R23, R20, UR5, R5.reuse ;  /* 0x0000000514177c19 */ /* 0x100fe20008001205 */
[----:B------:R1:W2:Y:S01]  /*77d0*/  F2I.U32.TRUNC.NTZ R24, R6 ;  /* 0x0000000600187305 */ /* 0x0002a2000020f000 */
[----:B------:R-:W-:Y:S01]  /*77e0*/  SHF.R.U32.HI R4, RZ, UR5, R5 ;  /* 0x00000005ff047c19 */ /* 0x000fe20008011605 */
[----:B------:R-:W-:-:S03]  /*77f0*/  ULDC UR5, c[0x0][0x658] ;  /* 0x0001960000057ab9 */ /* 0x000fc60000000800 */
[--C-:B------:R-:W-:Y:S02]  /*7800*/  SHF.R.U64 R22, R23, UR5, R4.reuse ;  /* 0x0000000517167c19 */ /* 0x100fe40008001204 */
[----:B------:R-:W-:-:S03]  /*7810*/  SHF.R.U32.HI R25, RZ, UR5, R4 ;  /* 0x00000005ff197c19 */ /* 0x000fc60008011604 */
[----:B------:R-:W-:Y:S02]  /*7820*/  IMAD.MOV.U32 R4, RZ, RZ, R22 ;  /* 0x000000ffff047224 */ /* 0x000fe400078e0016 */
[----:B------:R-:W-:Y:S01]  /*7830*/  IMAD.MOV.U32 R5, RZ, RZ, R25 ;  /* 0x000000ffff057224 */ /* 0x000fe200078e0019 */
[----:B-1----:R-:W-:Y:S06]  /*7840*/  @!P0 BRA `(.L_x_176) ;  /* 0x0000000000288947 */ /* 0x002fec0003800000 */
        /* <DEDUP_REMOVED lines=10> */
.L_x_176:
[----:B------:R-:W-:Y:S01]  /*78f0*/  ISETP.NE.AND P0, PT, R2, 0x1, PT ;  /* 0x000000010200780c */ /* 0x000fe20003f05270 */
[----:B------:R-:W-:Y:S01]  /*7900*/  ULDC UR5, c[0x0][0x648] ;  /* 0x0001920000057ab9 */ /* 0x000fe20000000800 */
[----:B------:R-:W-:Y:S01]  /*7910*/  LOP3.LUT R23, R23, UR13, RZ, 0xc0, !PT ;  /* 0x0000000d17177c12 */ /* 0x000fe2000f8ec0ff */
[----:B--2---:R-:W-:Y:S01]  /*7920*/  IMAD.MOV R24, RZ, RZ, -R24 ;  /* 0x000000ffff187224 */ /* 0x004fe200078e0a18 */
[----:B------:R-:W-:Y:S01]  /*7930*/  SHF.R.U64 R4, R4, UR5, R5 ;  /* 0x0000000504047c19 */ /* 0x000fe20008001205 */
[----:B------:R-:W-:Y:S01]  /*7940*/  ULDC UR5, c[0x0][0x638] ;  /* 0x00018e0000057ab9 */ /* 0x000fe20000000800 */
[----:B------:R-:W-:Y:S01]  /*7950*/  LOP3.LUT R7, R20, UR4, RZ, 0xc0, !PT ;  /* 0x0000000414077c12 */ /* 0x000fe2000f8ec0ff */
[----:B------:R-:W-:Y:S01]  /*7960*/  ULDC UR6, c[0x0][0x610] ;  /* 0x0001840000067ab9 */ /* 0x000fe20000000800 */
[----:B------:R-:W-:Y:S02]  /*7970*/  IMAD.MOV.U32 R6, RZ, RZ, R15 ;  /* 0x000000ffff067224 */ /* 0x000fe400078e000f */
[----:B------:R-:W-:-:S02]  /*7980*/  IMAD.MOV R5, RZ, RZ, -R4 ;  /* 0x000000ffff057224 */ /* 0x000fc400078e0a04 */
[----:B------:R-:W-:Y:S02]  /*7990*/  IMAD R4, R4, UR21, R23 ;  /* 0x0000001504047c24 */ /* 0x000fe4000f8e0217 */
[----:B0-----:R-:W-:Y:S02]  /*79a0*/  @P0 IMAD R19, R21, R24, R14 ;  /* 0x0000001815130224 */ /* 0x001fe400078e020e */
[----:B------:R-:W-:Y:S01]  /*79b0*/  IMAD R22, R5, UR5, R22 ;  /* 0x0000000505167c24 */ /* 0x000fe2000f8e0216 */
[----:B------:R-:W-:Y:S01]  /*79c0*/  ULDC UR5, c[0x0][0x600] ;  /* 0x0001800000057ab9 */ /* 0x000fe20000000800 */
[----:B------:R-:W-:Y:S02]  /*79d0*/  IMAD R21, R4, UR6, R19 ;  /* 0x0000000604157c24 */ /* 0x000fe4000f8e0213 */
[----:B------:R-:W-:Y:S02]  /*79e0*/  IMAD R22, R22, UR5, R7 ;  /* 0x0000000516167c24 */ /* 0x000fe4000f8e0207 */
[----:B------:R-:W-:-:S03]  /*79f0*/  IMAD.MOV.U32 R4, RZ, RZ, 0x1 ;  /* 0x00000001ff047424 */ /* 0x000fc600078e00ff */
[----:B------:R-:W-:Y:S02]  /*7a00*/  SEL R19, R22, R21, !P0 ;  /* 0x0000001516137207 */ /* 0x000fe40004000000 */
[----:B------:R-:W-:-:S07]  /*7a10*/  SEL R21, R21, R22, !P0 ;  /* 0x0000001615157207 */ /* 0x000fce0004000000 */
.L_x_174:
[----:B------:R-:W-:Y:S05]  /*7a20*/  BSYNC B1 ;  /* 0x0000000000017941 */ /* 0x000fea0003800000 */
.L_x_173:
[----:B------:R-:W-:-:S13]  /*7a30*/  LOP3.LUT P0, RZ, R4, 0xff, RZ, 0xc0, !PT ;  /* 0x000000ff04ff7812 */ /* 0x000fda000780c0ff */
[----:B------:R-:W-:Y:S05]  /*7a40*/  @P0 BRA `(.L_x_177) ;  /* 0xfffffff400180947 */ /* 0x000fea000383ffff */
[----:B------:R-:W-:Y:S05]  /*7a50*/  BSYNC B0 ;  /* 0x0000000000007941 */ /* 0x000fea0003800000 */
.L_x_166:
[----:B------:R-:W-:-:S03]  /*7a60*/  UMOV UR5, 0xffffffff ;  /* 0xffffffff00057882 */ /* 0x000fc60000000000 */
[----:B------:R-:W-:Y:S05]  /*7a70*/  BRA.DIV UR5, `(.L_x_178) ;  /* 0x0000000605387947 */ /* 0x000fea000b800000 */
[----:B------:R-:W-:-:S13]  /*7a80*/  ELECT P6, URZ, PT ;  /* 0x00000000003f782f */ /* 0x000fda00038c0000 */
.L_x_193:
[----:B------:R-:W-:Y:S04]  /*7a90*/  BSSY B0, `(.L_x_179) ;  /* 0x0000034000007945 */ /* 0x000fe80003800000 */
[----:B------:R-:W-:Y:S05]  /*7aa0*/  @!P6 BRA `(.L_x_180) ;  /* 0x0000000000c8e947 */ /* 0x000fea0003800000 */
[----:B------:R-:W-:-:S04]  /*7ab0*/  LOP3.LUT R18, R18, 0x2, RZ, 0xfc, !PT ;  /* 0x0000000212127812 */ /* 0x000fc800078efcff */
[----:B------:R-:W-:-:S13]  /*7ac0*/  ISETP.NE.AND P0, PT, R18, 0x3, PT ;  /* 0x000000031200780c */ /* 0x000fda0003f05270 */
[----:B------:R-:W-:Y:S05]  /*7ad0*/  @!P0 BRA `(.L_x_181) ;  /* 0x0000000000048947 */ /* 0x000fea0003800000 */
[----:B------:R-:W-:Y:S01]  /*7ae0*/  BPT.TRAP 0x1 ;  /* 0x000000040000795c */ /* 0x000fe20000300000 */
.L_x_181:
[----:B------:R-:W0:Y:S01]  /*7af0*/  S2R R5, SR_CgaCtaId ;  /* 0x0000000000057919 */ /* 0x000e220000008800 */
[----:B------:R-:W-:Y:S02]  /*7b00*/  MOV R0, 0x400 ;  /* 0x0000040000007802 */ /* 0x000fe40000000f00 */
[----:B------:R-:W-:Y:S02]  /*7b10*/  SHF.L.U32 R2, R3, 0x1f, RZ ;  /* 0x0000001f03027819 */ /* 0x000fe400000006ff */
[----:B0-----:R-:W-:-:S05]  /*7b20*/  LEA R5, R5, R0, 0x18 ;  /* 0x0000000005057211 */ /* 0x001fca00078ec0ff */
[----:B------:R-:W-:-:S04]  /*7b30*/  VIADD R5, R5, 0x28 ;  /* 0x0000002805057836 */ /* 0x000fc80000000000 */
[C---:B------:R-:W-:Y:S02]  /*7b40*/  IMAD R7, R8.reuse, 0x8, R5 ;  /* 0x0000000808077824 */ /* 0x040fe400078e0205 */
[----:B------:R-:W-:Y:S02]  /*7b50*/  VIADD R8, R8, 0x1 ;  /* 0x0000000108087836 */ /* 0x000fe40000000000 */
[----:B------:R-:W0:Y:S03]  /*7b60*/  SYNCS.PHASECHK.TRANS64.TRYWAIT P0, [R7+URZ], R2 ;  /* 0x00000002070075a7 */ /* 0x000e26000800017f */
[----:B------:R-:W-:-:S04]  /*7b70*/  ISETP.NE.AND P1, PT, R8, 0x5, PT ;  /* 0x000000050800780c */ /* 0x000fc80003f25270 */
[----:B------:R-:W-:Y:S02]  /*7b80*/  SEL R0, RZ, 0x1, P1 ;  /* 0x00000001ff007807 */ /* 0x000fe40000800000 */
[----:B------:R-:W-:Y:S02]  /*7b90*/  SEL R8, R8, RZ, P1 ;  /* 0x000000ff08087207 */ /* 0x000fe40000800000 */
[----:B------:R-:W-:-:S03]  /*7ba0*/  LOP3.LUT R9, R3, R0, RZ, 0x3c, !PT ;  /* 0x0000000003097212 */ /* 0x000fc600078e3cff */
[----:B------:R-:W-:Y:S01]  /*7bb0*/  IMAD R6, R8, 0x8, R5 ;  /* 0x0000000808067824 */ /* 0x000fe200078e0205 */
[----:B------:R-:W-:Y:S01]  /*7bc0*/  SHF.L.U32 R3, R9, 0x1f, RZ ;  /* 0x0000001f09037819 */ /* 0x000fe200000006ff */
[----:B0-----:R-:W-:Y:S06]  /*7bd0*/  @!P0 BRA `(.L_x_182) ;  /* 0x0000000400008947 */ /* 0x001fec0003800000 */
.L_x_194:
[----:B------:R-:W1:Y:S01]  /*7be0*/  SYNCS.PHASECHK.TRANS64.TRYWAIT P0, [R6+URZ], R3 ;  /* 0x00000003060075a7 */ /* 0x000e62000800017f */
[----:B------:R-:W-:-:S05]  /*7bf0*/  VIADD R0, R8, 0x1 ;  /* 0x0000000108007836 */ /* 0x000fca0000000000 */
[----:B------:R-:W-:-:S04]  /*7c00*/  ISETP.NE.AND P1, PT, R0, 0x5, PT ;  /* 0x000000050000780c */ /* 0x000fc80003f25270 */
[----:B0-----:R-:W-:Y:S02]  /*7c10*/  SEL R2, RZ, 0x1, P1 ;  /* 0x00000001ff027807 */ /* 0x001fe40000800000 */
[----:B------:R-:W-:Y:S02]  /*7c20*/  SEL R0, R0, RZ, P1 ;  /* 0x000000ff00007207 */ /* 0x000fe40000800000 */
[----:B------:R-:W-:-:S03]  /*7c30*/  LOP3.LUT R9, R9, R2, RZ, 0x3c, !PT ;  /* 0x0000000209097212 */ /* 0x000fc600078e3cff */
[----:B------:R-:W-:Y:S01]  /*7c40*/  IMAD R7, R0, 0x8, R5 ;  /* 0x0000000800077824 */ /* 0x000fe200078e0205 */
[----:B------:R-:W-:Y:S01]  /*7c50*/  SHF.L.U32 R4, R9, 0x1f, RZ ;  /* 0x0000001f09047819 */ /* 0x000fe200000006ff */
[----:B-1----:R-:W-:Y:S06]  /*7c60*/  @!P0 BRA `(.L_x_183) ;  /* 0x0000000000f08947 */ /* 0x002fec0003800000 */
.L_x_195:
[----:B------:R-:W1:Y:S01]  /*7c70*/  SYNCS.PHASECHK.TRANS64.TRYWAIT P0, [R7+URZ], R4 ;  /* 0x00000004070075a7 */ /* 0x000e62000800017f */
[----:B------:R-:W-:-:S05]  /*7c80*/  VIADD R0, R0, 0x1 ;  /* 0x0000000100007836 */ /* 0x000fca0000000000 */
[----:B------:R-:W-:-:S04]  /*7c90*/  ISETP.NE.AND P1, PT, R0, 0x5, PT ;  /* 0x000000050000780c */ /* 0x000fc80003f25270 */
[----:B------:R-:W-:Y:S02]  /*7ca0*/  SEL R2, RZ, 0x1, P1 ;  /* 0x00000001ff027807 */ /* 0x000fe40000800000 */
[----:B------:R-:W-:Y:S02]  /*7cb0*/  SEL R0, R0, RZ, P1 ;  /* 0x000000ff00007207 */ /* 0x000fe40000800000 */
[----:B------:R-:W-:-:S03]  /*7cc0*/  LOP3.LUT R9, R9, R2, RZ, 0x3c, !PT ;  /* 0x0000000209097212 */ /* 0x000fc600078e3cff */
[----:B0-----:R-:W-:Y:S01]  /*7cd0*/  IMAD R6, R0, 0x8, R5 ;  /* 0x0000000800067824 */ /* 0x001fe200078e0205 */
[----:B------:R-:W-:Y:S01]  /*7ce0*/  SHF.L.U32 R3, R9, 0x1f, RZ ;  /* 0x0000001f09037819 */ /* 0x000fe200000006ff */
[----:B-1----:R-:W-:Y:S06]  /*7cf0*/  @!P0 BRA `(.L_x_184) ;  /* 0x0000000000e08947 */ /* 0x002fec0003800000 */
.L_x_196:
[----:B------:R-:W1:Y:S01]  /*7d00*/  SYNCS.PHASECHK.TRANS64.TRYWAIT P0, [R6+URZ], R3 ;  /* 0x00000003060075a7 */ /* 0x000e62000800017f */
[----:B------:R-:W-:-:S05]  /*7d10*/  VIADD R0, R0, 0x1 ;  /* 0x0000000100007836 */ /* 0x000fca0000000000 */
[----:B------:R-:W-:-:S04]  /*7d20*/  ISETP.NE.AND P1, PT, R0, 0x5, PT ;  /* 0x000000050000780c */ /* 0x000fc80003f25270 */
[----:B------:R-:W-:Y:S02]  /*7d30*/  SEL R2, RZ, 0x1, P1 ;  /* 0x00000001ff027807 */ /* 0x000fe40000800000 */
[----:B------:R-:W-:Y:S02]  /*7d40*/  SEL R0, R0, RZ, P1 ;  /* 0x000000ff00007207 */ /* 0x000fe40000800000 */
[----:B------:R-:W-:Y:S01]  /*7d50*/  LOP3.LUT R2, R9, R2, RZ, 0x3c, !PT ;  /* 0x0000000209027212 */ /* 0x000fe200078e3cff */
[----:B-1----:R-:W-:Y:S06]  /*7d60*/  @!P0 BRA `(.L_x_185) ;  /* 0x0000000000d88947 */ /* 0x002fec0003800000 */
.L_x_197:
[----:B------:R-:W-:Y:S01]  /*7d70*/  IMAD R5, R0, 0x8, R5 ;  /* 0x0000000800057824 */ /* 0x000fe200078e0205 */
[----:B------:R-:W-:-:S07]  /*7d80*/  SHF.L.U32 R0, R2, 0x1f, RZ ;  /* 0x0000001f02007819 */ /* 0x000fce00000006ff */
.L_x_186:
[----:B--2---:R2:W3:Y:S02]  /*7d90*/  SYNCS.PHASECHK.TRANS64.TRYWAIT P0, [R5+URZ], R0 ;  /* 0x00000000050075a7 */ /* 0x0044e4000800017f */
[----:B---3--:R-:W-:Y:S05]  /*7da0*/  @!P0 NANOSLEEP.SYNCS 0x989680 ;  /* 0x009896800000895d */ /* 0x008fea0003900000 */
[----:B------:R-:W3:Y:S02]  /*7db0*/  @!P0 SYNCS.PHASECHK.TRANS64 P0, [R5+URZ], R0 ;  /* 0x00000000050085a7 */ /* 0x000ee4000800007f */
[----:B---3--:R-:W-:Y:S05]  /*7dc0*/  @!P0 BRA `(.L_x_186) ;  /* 0xfffffffc00f08947 */ /* 0x008fea000383ffff */
.L_x_180:
[----:B------:R-:W-:Y:S05]  /*7dd0*/  BSYNC B0 ;  /* 0x0000000000007941 */ /* 0x000fea0003800000 */
.L_x_179:
[----:B------:R-:W-:Y:S05]  /*7de0*/  EXIT ;  /* 0x000000000000794d */ /* 0x000fea0003800000 */
.L_x_21:
[----:B-1----:R1:W2:Y:S02]  /*7df0*/  SYNCS.PHASECHK.TRANS64.TRYWAIT P1, [R3+URZ], R0 ;  /* 0x00000000030075a7 */ /* 0x0022a4000802017f */
[----:B--2---:R-:W-:Y:S05]  /*7e00*/  @!P1 NANOSLEEP.SYNCS 0x989680 ;  /* 0x009896800000995d */ /* 0x004fea0003900000 */
[----:B------:R-:W2:Y:S02]  /*7e10*/  @!P1 SYNCS.PHASECHK.TRANS64 P1, [R3+URZ], R0 ;  /* 0x00000000030095a7 */ /* 0x000ea4000802007f */
[----:B--2---:R-:W-:Y:S05]  /*7e20*/  @!P1 BRA `(.L_x_21) ;  /* 0xfffffffc00f09947 */ /* 0x004fea000383ffff */
[----:B------:R-:W-:Y:S05]  /*7e30*/  BRA `(.L_x_20) ;  /* 0xffffff9800487947 */ /* 0x000fea000383ffff */
.L_x_26:
[----:B-1----:R1:W2:Y:S02]  /*7e40*/  SYNCS.PHASECHK.TRANS64.TRYWAIT P1, [R5+URZ], R4 ;  /* 0x00000004050075a7 */ /* 0x0022a4000802017f */
[----:B--2---:R-:W-:Y:S05]  /*7e50*/  @!P1 NANOSLEEP.SYNCS 0x989680 ;  /* 0x009896800000995d */ /* 0x004fea0003900000 */
[----:B------:R-:W2:Y:S02]  /*7e60*/  @!P1 SYNCS.PHASECHK.TRANS64 P1, [R5+URZ], R4 ;  /* 0x00000004050095a7 */ /* 0x000ea4000802007f */
[----:B--2---:R-:W-:Y:S05]  /*7e70*/  @!P1 BRA `(.L_x_26) ;  /* 0xfffffffc00f09947 */ /* 0x004fea000383ffff */
[----:B------:R-:W-:Y:S05]  /*7e80*/  BRA `(.L_x_25) ;  /* 0xffffff9c00247947 */ /* 0x000fea000383ffff */
.L_x_167:
[----:B------:R-:W-:Y:S01]  /*7e90*/  BSSY B1, `(.L_x_187) ;  /* 0x0000006000017945 */ /* 0x000fe20003800000 */
[----:B------:R-:W-:-:S07]  /*7ea0*/  IMAD.MOV.U32 R15, RZ, RZ, -0x1 ;  /* 0xffffffffff0f7424 */ /* 0x000fce00078e00ff */
[----:B------:R-:W-:Y:S05]  /*7eb0*/  WARPSYNC.COLLECTIVE R15, `(.L_x_188) ;  /* 0x000000000f0c7348 */ /* 0x000fea0003c00000 */
[----:B------:R-:W-:Y:S02]  /*7ec0*/  ELECT P6, UR62, PT ;  /* 0x00000000003e782f */ /* 0x000fe400038c0000 */
[----:B------:R-:W-:Y:S01]  /*7ed0*/  MOV R14, UR62 ;  /* 0x0000003e000e7c02 */ /* 0x000fe20008000f00 */
[----:B------:R-:W-:Y:S10]  /*7ee0*/  ENDCOLLECTIVE ;  /* 0x000000000000791b */ /* 0x000ff40003800000 */
.L_x_188:
[----:B------:R-:W-:Y:S05]  /*7ef0*/  BSYNC B1 ;  /* 0x0000000000017941 */ /* 0x000fea0003800000 */
.L_x_187:
[----:B------:R-:W-:Y:S05]  /*7f00*/  BRA `(.L_x_189) ;  /* 0xffffffec00f47947 */ /* 0x000fea000383ffff */
.L_x_170:
[----:B-1----:R1:W2:Y:S02]  /*7f10*/  SYNCS.PHASECHK.TRANS64.TRYWAIT P0, [R23+URZ+0x28], R14 ;  /* 0x0000280e170075a7 */ /* 0x0022a4000800017f */
[----:B--2---:R-:W-:Y:S05]  /*7f20*/  @!P0 NANOSLEEP.SYNCS 0x989680 ;  /* 0x009896800000895d */ /* 0x004fea0003900000 */
[----:B------:R-:W2:Y:S02]  /*7f30*/  @!P0 SYNCS.PHASECHK.TRANS64 P0, [R23+URZ+0x28], R14 ;  /* 0x0000280e170085a7 */ /* 0x000ea4000800007f */
[----:B--2---:R-:W-:Y:S05]  /*7f40*/  @!P0 BRA `(.L_x_170) ;  /* 0xfffffffc00f08947 */ /* 0x004fea000383ffff */
[----:B------:R-:W-:Y:S05]  /*7f50*/  BRA `(.L_x_190) ;  /* 0xfffffff0003c7947 */ /* 0x000fea000383ffff */
.L_x_178:
[----:B------:R-:W-:Y:S01]  /*7f60*/  BSSY B0, `(.L_x_191) ;  /* 0x0000006000007945 */ /* 0x000fe20003800000 */
[----:B------:R-:W-:-:S07]  /*7f70*/  IMAD.MOV.U32 R15, RZ, RZ, -0x1 ;  /* 0xffffffffff0f7424 */ /* 0x000fce00078e00ff */
[----:B------:R-:W-:Y:S05]  /*7f80*/  WARPSYNC.COLLECTIVE R15, `(.L_x_192) ;  /* 0x000000000f0c7348 */ /* 0x000fea0003c00000 */
[----:B------:R-:W-:Y:S02]  /*7f90*/  ELECT P6, UR62, PT ;  /* 0x00000000003e782f */ /* 0x000fe400038c0000 */
[----:B------:R-:W-:Y:S01]  /*7fa0*/  MOV R14, UR62 ;  /* 0x0000003e000e7c02 */ /* 0x000fe20008000f00 */
[----:B------:R-:W-:Y:S10]  /*7fb0*/  ENDCOLLECTIVE ;  /* 0x000000000000791b */ /* 0x000ff40003800000 */
.L_x_192:
[----:B------:R-:W-:Y:S05]  /*7fc0*/  BSYNC B0 ;  /* 0x0000000000007941 */ /* 0x000fea0003800000 */
.L_x_191:
[----:B------:R-:W-:Y:S05]  /*7fd0*/  BRA `(.L_x_193) ;  /* 0xfffffff800ac7947 */ /* 0x000fea000383ffff */
.L_x_182:
[----:B0-----:R0:W1:Y:S02]  /*7fe0*/  SYNCS.PHASECHK.TRANS64.TRYWAIT P0, [R7+URZ], R2 ;  /* 0x00000002070075a7 */ /* 0x001064000800017f */
[----:B-1----:R-:W-:Y:S05]  /*7ff0*/  @!P0 NANOSLEEP.SYNCS 0x989680 ;  /* 0x009896800000895d */ /* 0x002fea0003900000 */
[----:B------:R-:W1:Y:S02]  /*8000*/  @!P0 SYNCS.PHASECHK.TRANS64 P0, [R7+URZ], R2 ;  /* 0x00000002070085a7 */ /* 0x000e64000800007f */
[----:B-1----:R-:W-:Y:S05]  /*8010*/  @!P0 BRA `(.L_x_182) ;  /* 0xfffffffc00f08947 */ /* 0x002fea000383ffff */
[----:B------:R-:W-:Y:S05]  /*8020*/  BRA `(.L_x_194) ;  /* 0xfffffff800ec7947 */ /* 0x000fea000383ffff */
.L_x_183:
[----:B0-----:R0:W1:Y:S02]  /*8030*/  SYNCS.PHASECHK.TRANS64.TRYWAIT P0, [R6+URZ], R3 ;  /* 0x00000003060075a7 */ /* 0x001064000800017f */
[----:B-1----:R-:W-:Y:S05]  /*8040*/  @!P0 NANOSLEEP.SYNCS 0x989680 ;  /* 0x009896800000895d */ /* 0x002fea0003900000 */
[----:B------:R-:W1:Y:S02]  /*8050*/  @!P0 SYNCS.PHASECHK.TRANS64 P0, [R6+URZ], R3 ;  /* 0x00000003060085a7 */ /* 0x000e64000800007f */
[----:B-1----:R-:W-:Y:S05]  /*8060*/  @!P0 BRA `(.L_x_183) ;  /* 0xfffffffc00f08947 */ /* 0x002fea000383ffff */
[----:B------:R-:W-:Y:S05]  /*8070*/  BRA `(.L_x_195) ;  /* 0xfffffff800fc7947 */ /* 0x000fea000383ffff */
.L_x_184:
[----:B0-----:R0:W1:Y:S02]  /*8080*/  SYNCS.PHASECHK.TRANS64.TRYWAIT P0, [R7+URZ], R4 ;  /* 0x00000004070075a7 */ /* 0x001064000800017f */
[----:B-1----:R-:W-:Y:S05]  /*8090*/  @!P0 NANOSLEEP.SYNCS 0x989680 ;  /* 0x009896800000895d */ /* 0x002fea0003900000 */
[----:B------:R-:W1:Y:S02]  /*80a0*/  @!P0 SYNCS.PHASECHK.TRANS64 P0, [R7+URZ], R4 ;  /* 0x00000004070085a7 */ /* 0x000e64000800007f */
[----:B-1----:R-:W-:Y:S05]  /*80b0*/  @!P0 BRA `(.L_x_184) ;  /* 0xfffffffc00f08947 */ /* 0x002fea000383ffff */
[----:B------:R-:W-:Y:S05]  /*80c0*/  BRA `(.L_x_196) ;  /* 0xfffffffc000c7947 */ /* 0x000fea000383ffff */
.L_x_185:
[----:B-1----:R1:W2:Y:S02]  /*80d0*/  SYNCS.PHASECHK.TRANS64.TRYWAIT P0, [R6+URZ], R3 ;  /* 0x00000003060075a7 */ /* 0x0022a4000800017f */
[----:B--2---:R-:W-:Y:S05]  /*80e0*/  @!P0 NANOSLEEP.SYNCS 0x989680 ;  /* 0x009896800000895d */ /* 0x004fea0003900000 */
[----:B------:R-:W2:Y:S02]  /*80f0*/  @!P0 SYNCS.PHASECHK.TRANS64 P0, [R6+URZ], R3 ;  /* 0x00000003060085a7 */ /* 0x000ea4000800007f */
[----:B--2---:R-:W-:Y:S05]  /*8100*/  @!P0 BRA `(.L_x_185) ;  /* 0xfffffffc00f08947 */ /* 0x004fea000383ffff */
[----:B------:R-:W-:Y:S05]  /*8110*/  BRA `(.L_x_197) ;  /* 0xfffffffc00147947 */ /* 0x000fea000383ffff */
.L_x_198:
[----:B------:R-:W-:-:S00]  /*8120*/  BRA `(.L_x_198) ;  /* 0xfffffffc00fc7947 */ /* 0x000fc0000383ffff */
[----:B------:R-:W-:-:S00]  /*8130*/  NOP ;  /* 0x0000000000007918 */ /* 0x000fc00000000000 */
        /* <DEDUP_REMOVED lines=12> */
.L_x_199:


//--------------------- .nv.global.init           --------------------------
	.section	.nv.global.init,"aw",@progbits
.nv.global.init:
	.type		$str$22,@object
	.size		$str$22,($str$23 - $str$22)
$str$22:
        /*0000*/ 	.byte	0x6b, 0x5f, 0x74, 0x69, 0x6c, 0x65, 0x5f, 0x63, 0x6f, 0x75, 0x6e, 0x74, 0x20, 0x3e, 0x3d, 0x20
        /*0010*/ 	.byte	0x31, 0x00
	.type		$str$23,@object
	.size		$str$23,(__unnamed_1 - $str$23)
$str$23:
        /*0012*/ 	.byte	0x2f, 0x74, 0x6d, 0x70, 0x2f, 0x63, 0x75, 0x74, 0x6c, 0x61, 0x73, 0x73, 0x5f, 0x73, 0x77, 0x65
        /*0022*/ 	.byte	0x65, 0x70, 0x5f, 0x73, 0x72, 0x63, 0x2f, 0x69, 0x6e, 0x63, 0x6c, 0x75, 0x64, 0x65, 0x2f, 0x63
        /*0032*/ 	.byte	0x75, 0x74, 0x6c, 0x61, 0x73, 0x73, 0x2f, 0x67, 0x65, 0x6d, 0x6d, 0x2f, 0x63, 0x6f, 0x6c, 0x6c
        /*0042*/ 	.byte	0x65, 0x63, 0x74, 0x69, 0x76, 0x65, 0x2f, 0x73, 0x6d, 0x39, 0x30, 0x5f, 0x6d, 0x6d, 0x61, 0x5f
        /*0052*/ 	.byte	0x74, 0x6d, 0x61, 0x5f, 0x67, 0x6d, 0x6d, 0x61, 0x5f, 0x73, 0x73, 0x5f, 0x77, 0x61, 0x72, 0x70
        /*0062*/ 	.byte	0x73, 0x70, 0x65, 0x63, 0x69, 0x61, 0x6c, 0x69, 0x7a, 0x65, 0x64, 0x2e, 0x68, 0x70, 0x70, 0x00
	.type		__unnamed_1,@object
	.size		__unnamed_1,(.L_0 - __unnamed_1)
__unnamed_1:
        /*0072*/ 	.byte	0x76, 0x6f, 0x69, 0x64, 0x20, 0x63, 0x75, 0x74, 0x6c, 0x61, 0x73, 0x73, 0x3a, 0x3a, 0x67, 0x65
        /* <DEDUP_REMOVED lines=180> */
        /*0bc2*/ 	.byte	0x74, 0x69, 0x74, 0x79, 0x5d, 0x00
.L_0:


//--------------------- .nv.shared._ZN7cutlass13device_kernelINS_4gemm6kernel13GemmUniversalIN4cute5tupleIJiiiiEEENS1_10collective13CollectiveMmaINS1_34MainloopSm90TmaGmmaWarpSpecializedILi5ENS5_IJNS4_1CILi1EEENSA_ILi4EEESB_EEENS1_35KernelTmaWarpSpecializedCooperativeEEENS5_IJNSA_ILi128EEESG_NSA_ILi64EEEEEENS_6half_tENS5_IJlSB_lEEESJ_NS5_IJSB_llEEENS4_8TiledMMAINS4_8MMA_AtomIJNS4_4SM904GMMA26MMA_64x128x16_F32F16F16_SSILNSP_5MajorE0ELSR_1ELNSP_7ScaleInE1ELSS_1EEEEEENS4_6LayoutINS5_IJNSA_ILi2EEESB_SB_EEENS5_IJSB_NSA_ILi0EEESY_EEEEENS5_IJNS4_10UnderscoreES11_S11_EEEEENS4_23SM90_TMA_LOAD_MULTICASTENS4_14ComposedLayoutINS4_7SwizzleILi3ELi4ELi3EEENS4_18smem_ptr_flag_bitsILi16EEENSV_INS5_IJNSA_ILi8EEESH_EEENS5_IJSH_SB_EEEEEEEvNS4_8identityENS4_13SM90_TMA_LOADENS15_IS17_S19_NSV_INS5_IJSH_S1A_EEENS5_IJSB_SH_EEEEEEEvS1F_EENS_8epilogue10collective6detail29Sm90TmaWarpSpecializedAdapterINS1N_15DefaultEpilogueISJ_SK_SK_NS1M_6thread17LinearCombinationISJ_Li1EffLNS1R_9ScaleType4KindE0ELNS_15FloatRoundStyleE2ESJ_EENS1_15EpilogueDefaultEEEEEvvEEEEvNT_6ParamsE --------------------------
	.section	.nv.shared._ZN7cutlass13device_kernelINS_4gemm6kernel13GemmUniversalIN4cute5tupleIJiiiiEEENS1_10collective13CollectiveMmaINS1_34MainloopSm90TmaGmmaWarpSpecializedILi5ENS5_IJNS4_1CILi1EEENSA_ILi4EEESB_EEENS1_35KernelTmaWarpSpecializedCooperativeEEENS5_IJNSA_ILi128EEESG_NSA_ILi64EEEEEENS_6half_tENS5_IJlSB_lEEESJ_NS5_IJSB_llEEENS4_8TiledMMAINS4_8MMA_AtomIJNS4_4SM904GMMA26MMA_64x128x16_F32F16F16_SSILNSP_5MajorE0ELSR_1ELNSP_7ScaleInE1ELSS_1EEEEEENS4_6LayoutINS5_IJNSA_ILi2EEESB_SB_EEENS5_IJSB_NSA_ILi0EEESY_EEEEENS5_IJNS4_10UnderscoreES11_S11_EEEEENS4_23SM90_TMA_LOAD_MULTICASTENS4_14ComposedLayoutINS4_7SwizzleILi3ELi4ELi3EEENS4_18smem_ptr_flag_bitsILi16EEENSV_INS5_IJNSA_ILi8EEESH_EEENS5_IJSH_SB_EEEEEEEvNS4_8identityENS4_13SM90_TMA_LOADENS15_IS17_S19_NSV_INS5_IJSH_S1A_EEENS5_IJSB_SH_EEEEEEEvS1F_EENS_8epilogue10collective6detail29Sm90TmaWarpSpecializedAdapterINS1N_15DefaultEpilogueISJ_SK_SK_NS1M_6thread17LinearCombinationISJ_Li1EffLNS1R_9ScaleType4KindE0ELNS_15FloatRoundStyleE2ESJ_EENS1_15EpilogueDefaultEEEEEvvEEEEvNT_6ParamsE,"aw",@nobits
	.sectionflags	@""
	.align	16
	.zero		1024


//--------------------- .nv.shared.reserved.0     --------------------------
	.section	.nv.shared.reserved.0,"aw",@nobits
	.weak		__nv_reservedSMEM_offset_0_alias
	.size		__nv_reservedSMEM_offset_0_alias, 0, 0
	.other		__nv_reservedSMEM_offset_0_alias,@"STO_CUDA_RESERVED_SHARED STV_DEFAULT"
__nv_reservedSMEM_offset_0_alias:
	.zero		0


//--------------------- .nv.global                --------------------------
	.section	.nv.global,"aw",@nobits
.nv.global:
	.type		_ZN40_INTERNAL_316e2459_4_k_cu_573899af_248364cute1_E,@object
	.size		_ZN40_INTERNAL_316e2459_4_k_cu_573899af_248364cute1_E,(_ZN40_INTERNAL_316e2459_4_k_cu_573899af_248364cuda3std3__45__cpo6cbeginE - _ZN40_INTERNAL_316e2459_4_k_cu_573899af_248364cute1_E)
_ZN40_INTERNAL_316e2459_4_k_cu_573899af_248364cute1_E:
	.zero		1
	.type		_ZN40_INTERNAL_316e2459_4_k_cu_573899af_248364cuda3std3__45__cpo6cbeginE,@object
	.size		_ZN40_INTERNAL_316e2459_4_k_cu_573899af_248364cuda3std3__45__cpo6cbeginE,(_ZN40_INTERNAL_316e2459_4_k_cu_573899af_248364cuda3std3__48in_placeE - _ZN40_INTERNAL_316e2459_4_k_cu_573899af_248364cuda3std3__45__cpo6cbeginE)
_ZN40_INTERNAL_316e2459_4_k_cu_573899af_248364cuda3std3__45__cpo6cbeginE:
	.zero		1
	.type		_ZN40_INTERNAL_316e2459_4_k_cu_573899af_248364cuda3std3__48in_placeE,@object
	.size		_ZN40_INTERNAL_316e2459_4_k_cu_573899af_248364cuda3std3__48in_placeE,(_ZN40_INTERNAL_316e2459_4_k_cu_573899af_248364cuda3std6ranges3__45__cpo9iter_moveE - _ZN40_INTERNAL_316e2459_4_k_cu_573899af_248364cuda3std3__48in_placeE)
_ZN40_INTERNAL_316e2459_4_k_cu_573899af_248364cuda3std3__48in_placeE:
	.zero		1
	.type		_ZN40_INTERNAL_316e2459_4_k_cu_573899af_248364cuda3std6ranges3__45__cpo9iter_moveE,@object
	.size		_ZN40_INTERNAL_316e2459_4_k_cu_573899af_248364cuda3std6ranges3__45__cpo9iter_moveE,(_ZN40_INTERNAL_316e2459_4_k_cu_573899af_248364cuda3std3__45__cpo5beginE - _ZN40_INTERNAL_316e2459_4_k_cu_573899af_248364cuda3std6ranges3__45__cpo9iter_moveE)
_ZN40_INTERNAL_316e2459_4_k_cu_573899af_248364cuda3std6ranges3__45__cpo9iter_moveE:
	.zero		1
	.type		_ZN40_INTERNAL_316e2459_4_k_cu_573899af_248364cuda3std3__45__cpo5beginE,@object
	.size		_ZN40_INTERNAL_316e2459_4_k_cu_573899af_248364cuda3std3__45__cpo5beginE,(_ZN40_INTERNAL_316e2459_4_k_cu_573899af_248364cuda3std3__442_GLOBAL__N__316e2459_4_k_cu_573899af_248366ignoreE - _ZN40_INTERNAL_316e2459_4_k_cu_573899af_248364cuda3std3__45__cpo5beginE)
_ZN40_INTERNAL_316e2459_4_k_cu_573899af_248364cuda3std3__45__cpo5beginE:
	.zero		1
	.type		_ZN40_INTERNAL_316e2459_4_k_cu_573899af_248364cuda3std3__442_GLOBAL__N__316e2459_4_k_cu_573899af_248366ignoreE,@object
	.size		_ZN40_INTERNAL_316e2459_4_k_cu_573899af_248364cuda3std3__442_GLOBAL__N__316e2459_4_k_cu_573899af_248366ignoreE,(_ZN40_INTERNAL_316e2459_4_k_cu_573899af_248364cute7productE - _ZN40_INTERNAL_316e2459_4_k_cu_573899af_248364cuda3std3__442_GLOBAL__N__316e2459_4_k_cu_573899af_248366ignoreE)
_ZN40_INTERNAL_316e2459_4_k_cu_573899af_248364cuda3std3__442_GLOBAL__N__316e2459_4_k_cu_573899af_248366ignoreE:
	.zero		1
	.type		_ZN40_INTERNAL_316e2459_4_k_cu_573899af_248364cute7productE,@object
	.size		_ZN40_INTERNAL_316e2459_4_k_cu_573899af_248364cute7productE,(_ZN40_INTERNAL_316e2459_4_k_cu_573899af_248364cuda3std3__45__cpo3endE - _ZN40_INTERNAL_316e2459_4_k_cu_573899af_248364cute7productE)
_ZN40_INTERNAL_316e2459_4_k_cu_573899af_248364cute7productE:
	.zero		1
	.type		_ZN40_INTERNAL_316e2459_4_k_cu_573899af_248364cuda3std3__45__cpo3endE,@object
	.size		_ZN40_INTERNAL_316e2459_4_k_cu_573899af_248364cuda3std3__45__cpo3endE,(_ZN40_INTERNAL_316e2459_4_k_cu_573899af_248364cuda3std3__419piecewise_constructE - _ZN40_INTERNAL_316e2459_4_k_cu_573899af_248364cuda3std3__45__cpo3endE)
_ZN40_INTERNAL_316e2459_4_k_cu_573899af_248364cuda3std3__45__cpo3endE:
	.zero		1
	.type		_ZN40_INTERNAL_316e2459_4_k_cu_573899af_248364cuda3std3__419piecewise_constructE,@object
	.size		_ZN40_INTERNAL_316e2459_4_k_cu_573899af_248364cuda3std3__419piecewise_constructE,(_ZN40_INTERNAL_316e2459_4_k_cu_573899af_248364cuda3std3__45__cpo4cendE - _ZN40_INTERNAL_316e2459_4_k_cu_573899af_248364cuda3std3__419piecewise_constructE)
_ZN40_INTERNAL_316e2459_4_k_cu_573899af_248364cuda3std3__419piecewise_constructE:
	.zero		1
	.type		_ZN40_INTERNAL_316e2459_4_k_cu_573899af_248364cuda3std3__45__cpo4cendE,@object
	.size		_ZN40_INTERNAL_316e2459_4_k_cu_573899af_248364cuda3std3__45__cpo4cendE,(_ZN40_INTERNAL_316e2459_4_k_cu_573899af_248364cuda3std6ranges3__45__cpo4swapE - _ZN40_INTERNAL_316e2459_4_k_cu_573899af_248364cuda3std3__45__cpo4cendE)
_ZN40_INTERNAL_316e2459_4_k_cu_573899af_248364cuda3std3__45__cpo4cendE:
	.zero		1
	.type		_ZN40_INTERNAL_316e2459_4_k_cu_573899af_248364cuda3std6ranges3__45__cpo4swapE,@object
	.size		_ZN40_INTERNAL_316e2459_4_k_cu_573899af_248364cuda3std6ranges3__45__cpo4swapE,(.L_8 - _ZN40_INTERNAL_316e2459_4_k_cu_573899af_248364cuda3std6ranges3__45__cpo4swapE)
_ZN40_INTERNAL_316e2459_4_k_cu_573899af_248364cuda3std6ranges3__45__cpo4swapE:
	.zero		1
.L_8:


//--------------------- .nv.constant0._ZN7cutlass13device_kernelINS_4gemm6kernel13GemmUniversalIN4cute5tupleIJiiiiEEENS1_10collective13CollectiveMmaINS1_34MainloopSm90TmaGmmaWarpSpecializedILi5ENS5_IJNS4_1CILi1EEENSA_ILi4EEESB_EEENS1_35KernelTmaWarpSpecializedCooperativeEEENS5_IJNSA_ILi128EEESG_NSA_ILi64EEEEEENS_6half_tENS5_IJlSB_lEEESJ_NS5_IJSB_llEEENS4_8TiledMMAINS4_8MMA_AtomIJNS4_4SM904GMMA26MMA_64x128x16_F32F16F16_SSILNSP_5MajorE0ELSR_1ELNSP_7ScaleInE1ELSS_1EEEEEENS4_6LayoutINS5_IJNSA_ILi2EEESB_SB_EEENS5_IJSB_NSA_ILi0EEESY_EEEEENS5_IJNS4_10UnderscoreES11_S11_EEEEENS4_23SM90_TMA_LOAD_MULTICASTENS4_14ComposedLayoutINS4_7SwizzleILi3ELi4ELi3EEENS4_18smem_ptr_flag_bitsILi16EEENSV_INS5_IJNSA_ILi8EEESH_EEENS5_IJSH_SB_EEEEEEEvNS4_8identityENS4_13SM90_TMA_LOADENS15_IS17_S19_NSV_INS5_IJSH_S1A_EEENS5_IJSB_SH_EEEEEEEvS1F_EENS_8epilogue10collective6detail29Sm90TmaWarpSpecializedAdapterINS1N_15DefaultEpilogueISJ_SK_SK_NS1M_6thread17LinearCombinationISJ_Li1EffLNS1R_9ScaleType4KindE0ELNS_15FloatRoundStyleE2ESJ_EENS1_15EpilogueDefaultEEEEEvvEEEEvNT_6ParamsE --------------------------
	.section	.nv.constant0._ZN7cutlass13device_kernelINS_4gemm6kernel13GemmUniversalIN4cute5tupleIJiiiiEEENS1_10collective13CollectiveMmaINS1_34MainloopSm90TmaGmmaWarpSpecializedILi5ENS5_IJNS4_1CILi1EEENSA_ILi4EEESB_EEENS1_35KernelTmaWarpSpecializedCooperativeEEENS5_IJNSA_ILi128EEESG_NSA_ILi64EEEEEENS_6half_tENS5_IJlSB_lEEESJ_NS5_IJSB_llEEENS4_8TiledMMAINS4_8MMA_AtomIJNS4_4SM904GMMA26MMA_64x128x16_F32F16F16_SSILNSP_5MajorE0ELSR_1ELNSP_7ScaleInE1ELSS_1EEEEEENS4_6LayoutINS5_IJNSA_ILi2EEESB_SB_EEENS5_IJSB_NSA_ILi0EEESY_EEEEENS5_IJNS4_10UnderscoreES11_S11_EEEEENS4_23SM90_TMA_LOAD_MULTICASTENS4_14ComposedLayoutINS4_7SwizzleILi3ELi4ELi3EEENS4_18smem_ptr_flag_bitsILi16EEENSV_INS5_IJNSA_ILi8EEESH_EEENS5_IJSH_SB_EEEEEEEvNS4_8identityENS4_13SM90_TMA_LOADENS15_IS17_S19_NSV_INS5_IJSH_S1A_EEENS5_IJSB_SH_EEEEEEEvS1F_EENS_8epilogue10collective6detail29Sm90TmaWarpSpecializedAdapterINS1N_15DefaultEpilogueISJ_SK_SK_NS1M_6thread17LinearCombinationISJ_Li1EffLNS1R_9ScaleType4KindE0ELNS_15FloatRoundStyleE2ESJ_EENS1_15EpilogueDefaultEEEEEvvEEEEvNT_6ParamsE,"a",@progbits
	.sectionflags	@""
	.align	4
.nv.constant0._ZN7cutlass13device_kernelINS_4gemm6kernel13GemmUniversalIN4cute5tupleIJiiiiEEENS1_10collective13CollectiveMmaINS1_34MainloopSm90TmaGmmaWarpSpecializedILi5ENS5_IJNS4_1CILi1EEENSA_ILi4EEESB_EEENS1_35KernelTmaWarpSpecializedCooperativeEEENS5_IJNSA_ILi128EEESG_NSA_ILi64EEEEEENS_6half_tENS5_IJlSB_lEEESJ_NS5_IJSB_llEEENS4_8TiledMMAINS4_8MMA_AtomIJNS4_4SM904GMMA26MMA_64x128x16_F32F16F16_SSILNSP_5MajorE0ELSR_1ELNSP_7ScaleInE1ELSS_1EEEEEENS4_6LayoutINS5_IJNSA_ILi2EEESB_SB_EEENS5_IJSB_NSA_ILi0EEESY_EEEEENS5_IJNS4_10UnderscoreES11_S11_EEEEENS4_23SM90_TMA_LOAD_MULTICASTENS4_14ComposedLayoutINS4_7SwizzleILi3ELi4ELi3EEENS4_18smem_ptr_flag_bitsILi16EEENSV_INS5_IJNSA_ILi8EEESH_EEENS5_IJSH_SB_EEEEEEEvNS4_8identityENS4_13SM90_TMA_LOADENS15_IS17_S19_NSV_INS5_IJSH_S1A_EEENS5_IJSB_SH_EEEEEEEvS1F_EENS_8epilogue10collective6detail29Sm90TmaWarpSpecializedAdapterINS1N_15DefaultEpilogueISJ_SK_SK_NS1M_6thread17LinearCombinationISJ_Li1EffLNS1R_9ScaleType4KindE0ELNS_15FloatRoundStyleE2ESJ_EENS1_15EpilogueDefaultEEEEEvvEEEEvNT_6ParamsE:
	.zero		1664


//--------------------- SYMBOLS --------------------------

	.type		.nv.reservedSmem.offset0,@object
	.size		.nv.reservedSmem.offset0,0x4
	.type		__assertfail,@function
